	.target	sm_100a

	.elftype	@"ET_EXEC"


//--------------------- .note.nv.tkinfo           --------------------------
	.section	.note.nv.tkinfo,"",@"SHT_NOTE"
	.sectionflags	@"SHF_NOTE_NV_TKINFO"
	.tkinfo
        /*0018*/ 	.word	0x00000081
        /*0030*/ 	.string	""
        /*0030*/ 	.string	"ptxas-blackwell"
        /*0030*/ 	.string	"Cuda compilation tools, release 12.9, V12.9.86"
        /*0030*/ 	.string	"Build cuda_12.9.r12.9/compiler.36037853_0"
        /*0030*/ 	.string	"-v  -suppress-debug-info  -lineinfo  -arch sm_100a "



//--------------------- .note.nv.cuver            --------------------------
	.section	.note.nv.cuver,"",@"SHT_NOTE"
	.sectionflags	@"SHF_NOTE_NV_CUVER"
        /*0018*/ 	.short	0x0001
        /*001a*/ 	.short	0x0064
        /*001c*/ 	.short	0x0001
        /*001e*/ 	.short	0x0000
        /*0020*/ 	.short	0x0001
        /*0022*/ 	.short	0x0000


//--------------------- .nv.info                  --------------------------
	.section	.nv.info,"",@"SHT_CUDA_INFO"
	.align	4


	//----- nvinfo : EIATTR_REGCOUNT
	.align		4
        /*0000*/ 	.byte	0x04, 0x2f
        /*0002*/ 	.short	(.L_4 - .L_3)
	.align		4
.L_3:
        /*0004*/ 	.word	index@(gluon_tcgen05)
        /*0008*/ 	.word	0x00000027


	//----- nvinfo : EIATTR_FRAME_SIZE
	.align		4
.L_4:
        /*000c*/ 	.byte	0x04, 0x11
        /*000e*/ 	.short	(.L_6 - .L_5)
	.align		4
.L_5:
        /*0010*/ 	.word	index@($__internal_2_$__cuda_sm10x_tcgen05_guardrail_trap_unallocated_columns_being_dealloced)
        /*0014*/ 	.word	0x00000000


	//----- nvinfo : EIATTR_FRAME_SIZE
	.align		4
.L_6:
        /*0018*/ 	.byte	0x04, 0x11
        /*001a*/ 	.short	(.L_8 - .L_7)
	.align		4
.L_7:
        /*001c*/ 	.word	index@($__internal_1_$__cuda_sm10x_tcgen05_guardrail_trap_phase_invalid_during_alloc)
        /*0020*/ 	.word	0x00000000


	//----- nvinfo : EIATTR_FRAME_SIZE
	.align		4
.L_8:
        /*0024*/ 	.byte	0x04, 0x11
        /*0026*/ 	.short	(.L_10 - .L_9)
	.align		4
.L_9:
        /*0028*/ 	.word	index@($__internal_0_$__cuda_sm10x_tcgen05_guardrail_trap_col_being_dealloced_not_returned_by_alloc)
        /*002c*/ 	.word	0x00000000


	//----- nvinfo : EIATTR_FRAME_SIZE
	.align		4
.L_10:
        /*0030*/ 	.byte	0x04, 0x11
        /*0032*/ 	.short	(.L_12 - .L_11)
	.align		4
.L_11:
        /*0034*/ 	.word	index@(gluon_tcgen05)
        /*0038*/ 	.word	0x00000000


	//----- nvinfo : EIATTR_MIN_STACK_SIZE
	.align		4
.L_12:
        /*003c*/ 	.byte	0x04, 0x12
        /*003e*/ 	.short	(.L_14 - .L_13)
	.align		4
.L_13:
        /*0040*/ 	.word	index@(gluon_tcgen05)
        /*0044*/ 	.word	0x00000000
.L_14:


//--------------------- .nv.info.gluon_tcgen05    --------------------------
	.section	.nv.info.gluon_tcgen05,"",@"SHT_CUDA_INFO"
	.sectionflags	@""
	.align	4


	//----- nvinfo : EIATTR_CUDA_API_VERSION
	.align		4
        /*0000*/ 	.byte	0x04, 0x37
        /*0002*/ 	.short	(.L_16 - .L_15)
.L_15:
        /*0004*/ 	.word	0x00000081


	//----- nvinfo : EIATTR_KPARAM_INFO
	.align		4
.L_16:
        /*0008*/ 	.byte	0x04, 0x17
        /*000a*/ 	.short	(.L_18 - .L_17)
.L_17:
        /*000c*/ 	.word	0x00000000
        /*0010*/ 	.short	0x000a
        /*0012*/ 	.short	0x0048
        /*0014*/ 	.byte	0x00, 0xf4, 0x21, 0x00


	//----- nvinfo : EIATTR_KPARAM_INFO
	.align		4
.L_18:
        /*0018*/ 	.byte	0x04, 0x17
        /*001a*/ 	.short	(.L_20 - .L_19)
.L_19:
        /*001c*/ 	.word	0x00000000
        /*0020*/ 	.short	0x0009
        /*0022*/ 	.short	0x0040
        /*0024*/ 	.byte	0x00, 0xf4, 0x21, 0x00


	//----- nvinfo : EIATTR_KPARAM_INFO
	.align		4
.L_20:
        /*0028*/ 	.byte	0x04, 0x17
        /*002a*/ 	.short	(.L_22 - .L_21)
.L_21:
        /*002c*/ 	.word	0x00000000
        /*0030*/ 	.short	0x0008
        /*0032*/ 	.short	0x0038
        /*0034*/ 	.byte	0x00, 0xf0, 0x21, 0x00


	//----- nvinfo : EIATTR_KPARAM_INFO
	.align		4
.L_22:
        /*0038*/ 	.byte	0x04, 0x17
        /*003a*/ 	.short	(.L_24 - .L_23)
.L_23:
        /*003c*/ 	.word	0x00000000
        /*0040*/ 	.short	0x0007
        /*0042*/ 	.short	0x0030
        /*0044*/ 	.byte	0x00, 0xf0, 0x21, 0x00


	//----- nvinfo : EIATTR_KPARAM_INFO
	.align		4
.L_24:
        /*0048*/ 	.byte	0x04, 0x17
        /*004a*/ 	.short	(.L_26 - .L_25)
.L_25:
        /*004c*/ 	.word	0x00000000
        /*0050*/ 	.short	0x0006
        /*0052*/ 	.short	0x0028
        /*0054*/ 	.byte	0x00, 0xf0, 0x21, 0x00


	//----- nvinfo : EIATTR_KPARAM_INFO
	.align		4
.L_26:
        /*0058*/ 	.byte	0x04, 0x17
        /*005a*/ 	.short	(.L_28 - .L_27)
.L_27:
        /*005c*/ 	.word	0x00000000
        /*0060*/ 	.short	0x0005
        /*0062*/ 	.short	0x0020
        /*0064*/ 	.byte	0x00, 0xf0, 0x11, 0x00


	//----- nvinfo : EIATTR_KPARAM_INFO
	.align		4
.L_28:
        /*0068*/ 	.byte	0x04, 0x17
        /*006a*/ 	.short	(.L_30 - .L_29)
.L_29:
        /*006c*/ 	.word	0x00000000
        /*0070*/ 	.short	0x0004
        /*0072*/ 	.short	0x001c
        /*0074*/ 	.byte	0x00, 0xf0, 0x11, 0x00


	//----- nvinfo : EIATTR_KPARAM_INFO
	.align		4
.L_30:
        /*0078*/ 	.byte	0x04, 0x17
        /*007a*/ 	.short	(.L_32 - .L_31)
.L_31:
        /*007c*/ 	.word	0x00000000
        /*0080*/ 	.short	0x0003
        /*0082*/ 	.short	0x0018
        /*0084*/ 	.byte	0x00, 0xf0, 0x11, 0x00


	//----- nvinfo : EIATTR_KPARAM_INFO
	.align		4
.L_32:
        /*0088*/ 	.byte	0x04, 0x17
        /*008a*/ 	.short	(.L_34 - .L_33)
.L_33:
        /*008c*/ 	.word	0x00000000
        /*0090*/ 	.short	0x0002
        /*0092*/ 	.short	0x0010
        /*0094*/ 	.byte	0x00, 0xf4, 0x21, 0x00


	//----- nvinfo : EIATTR_KPARAM_INFO
	.align		4
.L_34:
        /*0098*/ 	.byte	0x04, 0x17
        /*009a*/ 	.short	(.L_36 - .L_35)
.L_35:
        /*009c*/ 	.word	0x00000000
        /*00a0*/ 	.short	0x0001
        /*00a2*/ 	.short	0x0008
        /*00a4*/ 	.byte	0x00, 0xf4, 0x21, 0x00


	//----- nvinfo : EIATTR_KPARAM_INFO
	.align		4
.L_36:
        /*00a8*/ 	.byte	0x04, 0x17
        /*00aa*/ 	.short	(.L_38 - .L_37)
.L_37:
        /*00ac*/ 	.word	0x00000000
        /*00b0*/ 	.short	0x0000
        /*00b2*/ 	.short	0x0000
        /*00b4*/ 	.byte	0x00, 0xf4, 0x21, 0x00


	//----- nvinfo : EIATTR_AT_ENTRY_FRAGMENTS
	.align		4
.L_38:
        /*00b8*/ 	.byte	0x04, 0x4f
        /*00ba*/ 	.short	(.L_40 - .L_39)


	//   ....[0]....
.L_39:
        /*00bc*/ 	.word	0x00000004


	//----- nvinfo : EIATTR_RESERVED_SMEM_USED
	.align		4
.L_40:
        /*00c0*/ 	.byte	0x01, 0x41
	.zero		2


	//----- nvinfo : EIATTR_SPARSE_MMA_MASK
	.align		4
        /*00c4*/ 	.byte	0x03, 0x50
        /*00c6*/ 	.short	0x0000


	//----- nvinfo : EIATTR_TCGEN05_1CTA_USED
	.align		4
        /*00c8*/ 	.byte	0x01, 0x51
	.zero		2


	//----- nvinfo : EIATTR_MAXREG_COUNT
	.align		4
        /*00cc*/ 	.byte	0x03, 0x1b
        /*00ce*/ 	.short	0x00ff


	//----- nvinfo : EIATTR_NUM_BARRIERS
	.align		4
        /*00d0*/ 	.byte	0x02, 0x4c
        /*00d2*/ 	.byte	0x01
	.zero		1


	//----- nvinfo : EIATTR_INT_WARP_WIDE_INSTR_OFFSETS
	.align		4
        /*00d4*/ 	.byte	0x04, 0x31
        /*00d6*/ 	.short	(.L_42 - .L_41)


	//   ....[0]....
.L_41:
        /*00d8*/ 	.word	0x00001620


	//   ....[1]....
        /*00dc*/ 	.word	0x00001640


	//   ....[2]....
        /*00e0*/ 	.word	0x000016c0


	//   ....[3]....
        /*00e4*/ 	.word	0x00001a80


	//   ....[4]....
        /*00e8*/ 	.word	0x00001a90


	//   ....[5]....
        /*00ec*/ 	.word	0x00001aa0


	//   ....[6]....
        /*00f0*/ 	.word	0x00001ab0


	//   ....[7]....
        /*00f4*/ 	.word	0x00001dd0


	//   ....[8]....
        /*00f8*/ 	.word	0x00001de0


	//   ....[9]....
        /*00fc*/ 	.word	0x00001f60


	//   ....[10]....
        /*0100*/ 	.word	0x00001fb0


	//   ....[11]....
        /*0104*/ 	.word	0x00001fc0


	//   ....[12]....
        /*0108*/ 	.word	0x00001ff0


	//   ....[13]....
        /*010c*/ 	.word	0x000022e0


	//   ....[14]....
        /*0110*/ 	.word	0x000022f0


	//   ....[15]....
        /*0114*/ 	.word	0x00002670


	//   ....[16]....
        /*0118*/ 	.word	0x00002680


	//   ....[17]....
        /*011c*/ 	.word	0x000029c0


	//   ....[18]....
        /*0120*/ 	.word	0x00002a10


	//----- nvinfo : EIATTR_COOP_GROUP_MASK_REGIDS
	.align		4
.L_42:
        /*0124*/ 	.byte	0x04, 0x29
        /*0126*/ 	.short	(.L_44 - .L_43)


	//   ....[0]....
.L_43:
        /*0128*/ 	.word	0xffffffff


	//   ....[1]....
        /*012c*/ 	.word	0xffffffff


	//   ....[2]....
        /*0130*/ 	.word	0xffffffff


	//   ....[3]....
        /*0134*/ 	.word	0xffffffff


	//   ....[4]....
        /*0138*/ 	.word	0xffffffff


	//   ....[5]....
        /*013c*/ 	.word	0xffffffff


	//   ....[6]....
        /*0140*/ 	.word	0xffffffff


	//   ....[7]....
        /*0144*/ 	.word	0xffffffff


	//   ....[8]....
        /*0148*/ 	.word	0xffffffff


	//   ....[9]....
        /*014c*/ 	.word	0xffffffff


	//----- nvinfo : EIATTR_COOP_GROUP_INSTR_OFFSETS
	.align		4
.L_44:
        /*0150*/ 	.byte	0x04, 0x28
        /*0152*/ 	.short	(.L_46 - .L_45)


	//   ....[0]....
.L_45:
        /*0154*/ 	.word	0x00000050


	//   ....[1]....
        /*0158*/ 	.word	0x00000310


	//   ....[2]....
        /*015c*/ 	.word	0x000004f0


	//   ....[3]....
        /*0160*/ 	.word	0x000009a0


	//   ....[4]....
        /*0164*/ 	.word	0x00000ae0


	//   ....[5]....
        /*0168*/ 	.word	0x00000f50


	//   ....[6]....
        /*016c*/ 	.word	0x00001090


	//   ....[7]....
        /*0170*/ 	.word	0x000014e0


	//   ....[8]....
        /*0174*/ 	.word	0x00002850


	//   ....[9]....
        /*0178*/ 	.word	0x00002ac0


	//----- nvinfo : EIATTR_VRC_CTA_INIT_COUNT
	.align		4
.L_46:
        /*017c*/ 	.byte	0x02, 0x4a
        /*017e*/ 	.byte	0x80
	.zero		1


	//----- nvinfo : EIATTR_MBARRIER_INSTR_OFFSETS
	.align		4
        /*0180*/ 	.byte	0x04, 0x39
        /*0182*/ 	.short	(.L_48 - .L_47)


	//   ....[0]....
.L_47:
        /*0184*/ 	.word	0x000016e0
        /*0188*/ 	.word	0x000000ff
        /*018c*/ 	.word	0x00018000
        /*0190*/ 	.short	0x0100
        /*0192*/ 	.byte	0x08
	.zero		1


	//   ....[1]....
        /*0194*/ 	.word	0x000016f0
        /*0198*/ 	.word	0x000000ff
        /*019c*/ 	.word	0x00018020
        /*01a0*/ 	.short	0x0100
        /*01a2*/ 	.byte	0x08
	.zero		1


	//   ....[2]....
        /*01a4*/ 	.word	0x000017a0
        /*01a8*/ 	.word	0x000000ff
        /*01ac*/ 	.word	0x00018008
        /*01b0*/ 	.short	0x0100
        /*01b2*/ 	.byte	0x08
	.zero		1


	//   ....[3]....
        /*01b4*/ 	.word	0x000017b0
        /*01b8*/ 	.word	0x000000ff
        /*01bc*/ 	.word	0x00018028
        /*01c0*/ 	.short	0x0100
        /*01c2*/ 	.byte	0x08
	.zero		1


	//   ....[4]....
        /*01c4*/ 	.word	0x00001890
        /*01c8*/ 	.word	0x000000ff
        /*01cc*/ 	.word	0x00018010
        /*01d0*/ 	.short	0x0100
        /*01d2*/ 	.byte	0x08
	.zero		1


	//   ....[5]....
        /*01d4*/ 	.word	0x000018a0
        /*01d8*/ 	.word	0x000000ff
        /*01dc*/ 	.word	0x00018030
        /*01e0*/ 	.short	0x0100
        /*01e2*/ 	.byte	0x08
	.zero		1


	//   ....[6]....
        /*01e4*/ 	.word	0x000019b0
        /*01e8*/ 	.word	0x000000ff
        /*01ec*/ 	.word	0x00018018
        /*01f0*/ 	.short	0x0100
        /*01f2*/ 	.byte	0x08
	.zero		1


	//   ....[7]....
        /*01f4*/ 	.word	0x000019c0
        /*01f8*/ 	.word	0x000000ff
        /*01fc*/ 	.word	0x00018038
        /*0200*/ 	.short	0x0100
        /*0202*/ 	.byte	0x08
	.zero		1


	//   ....[8]....
        /*0204*/ 	.word	0x00001b90
        /*0208*/ 	.word	0x000000ff
        /*020c*/ 	.word	0x00018000
        /*0210*/ 	.short	0x010a
        /*0212*/ 	.byte	0x08
	.zero		1


	//   ....[9]....
        /*0214*/ 	.word	0x00001e30
        /*0218*/ 	.word	0x000000ff
        /*021c*/ 	.word	0x00018020
        /*0220*/ 	.short	0x010a
        /*0222*/ 	.byte	0x08
	.zero		1


	//   ....[10]....
        /*0224*/ 	.word	0x00002060
        /*0228*/ 	.word	0x000000ff
        /*022c*/ 	.word	0x00018000
        /*0230*/ 	.short	0x010a
        /*0232*/ 	.byte	0x1c
	.zero		1


	//   ....[11]....
        /*0234*/ 	.word	0x00002330
        /*0238*/ 	.word	0x000000ff
        /*023c*/ 	.word	0x00018020
        /*0240*/ 	.short	0x010a
        /*0242*/ 	.byte	0x1c
	.zero		1


	//   ....[12]....
        /*0244*/ 	.word	0x00002400
        /*0248*/ 	.word	0x000000ff
        /*024c*/ 	.word	0x00018000
        /*0250*/ 	.short	0x0108
        /*0252*/ 	.byte	0x08
	.zero		1


	//   ....[13]....
        /*0254*/ 	.word	0x00002410
        /*0258*/ 	.word	0x000000ff
        /*025c*/ 	.word	0x00018020
        /*0260*/ 	.short	0x0108
        /*0262*/ 	.byte	0x08
	.zero		1


	//   ....[14]....
        /*0264*/ 	.word	0x00002460
        /*0268*/ 	.word	0x000000ff
        /*026c*/ 	.word	0x00018008
        /*0270*/ 	.short	0x0108
        /*0272*/ 	.byte	0x08
	.zero		1


	//   ....[15]....
        /*0274*/ 	.word	0x00002470
        /*0278*/ 	.word	0x000000ff
        /*027c*/ 	.word	0x00018028
        /*0280*/ 	.short	0x0108
        /*0282*/ 	.byte	0x08
	.zero		1


	//   ....[16]....
        /*0284*/ 	.word	0x000024c0
        /*0288*/ 	.word	0x000000ff
        /*028c*/ 	.word	0x00018010
        /*0290*/ 	.short	0x0108
        /*0292*/ 	.byte	0x08
	.zero		1


	//   ....[17]....
        /*0294*/ 	.word	0x000024d0
        /*0298*/ 	.word	0x000000ff
        /*029c*/ 	.word	0x00018030
        /*02a0*/ 	.short	0x0108
        /*02a2*/ 	.byte	0x08
	.zero		1


	//   ....[18]....
        /*02a4*/ 	.word	0x00002520
        /*02a8*/ 	.word	0x000000ff
        /*02ac*/ 	.word	0x00018018
        /*02b0*/ 	.short	0x0108
        /*02b2*/ 	.byte	0x08
	.zero		1


	//   ....[19]....
        /*02b4*/ 	.word	0x00002530
        /*02b8*/ 	.word	0x000000ff
        /*02bc*/ 	.word	0x00018038
        /*02c0*/ 	.short	0x0108
        /*02c2*/ 	.byte	0x08
	.zero		1


	//   ....[20]....
        /*02c4*/ 	.word	0x00002ae0
        /*02c8*/ 	.word	0x000000ff
        /*02cc*/ 	.word	0x00018000
        /*02d0*/ 	.short	0x010a
        /*02d2*/ 	.byte	0x08
	.zero		1


	//   ....[21]....
        /*02d4*/ 	.word	0x00002b10
        /*02d8*/ 	.word	0x000000ff
        /*02dc*/ 	.word	0x00018020
        /*02e0*/ 	.short	0x010a
        /*02e2*/ 	.byte	0x08
	.zero		1


	//   ....[22]....
        /*02e4*/ 	.word	0x00002b40
        /*02e8*/ 	.word	0x000000ff
        /*02ec*/ 	.word	0x00018000
        /*02f0*/ 	.short	0x010a
        /*02f2*/ 	.byte	0x1c
	.zero		1


	//   ....[23]....
        /*02f4*/ 	.word	0x00002b70
        /*02f8*/ 	.word	0x000000ff
        /*02fc*/ 	.word	0x00018020
        /*0300*/ 	.short	0x010a
        /*0302*/ 	.byte	0x1c
	.zero		1


	//----- nvinfo : EIATTR_NUM_MBARRIERS
	.align		4
.L_48:
        /*0304*/ 	.byte	0x03, 0x38
        /*0306*/ 	.short	0x0008


	//----- nvinfo : EIATTR_EXIT_INSTR_OFFSETS
	.align		4
        /*0308*/ 	.byte	0x04, 0x1c
        /*030a*/ 	.short	(.L_50 - .L_49)


	//   ....[0]....
.L_49:
        /*030c*/ 	.word	0x00002ad0


	//----- nvinfo : EIATTR_REQNTID
	.align		4
.L_50:
        /*0310*/ 	.byte	0x04, 0x10
        /*0312*/ 	.short	(.L_52 - .L_51)
.L_51:
        /*0314*/ 	.word	0x00000100
        /*0318*/ 	.word	0x00000001
        /*031c*/ 	.word	0x00000001


	//----- nvinfo : EIATTR_CRS_STACK_SIZE
	.align		4
.L_52:
        /*0320*/ 	.byte	0x04, 0x1e
        /*0322*/ 	.short	(.L_54 - .L_53)
.L_53:
        /*0324*/ 	.word	0x00000000


	//----- nvinfo : EIATTR_CBANK_PARAM_SIZE
	.align		4
.L_54:
        /*0328*/ 	.byte	0x03, 0x19
        /*032a*/ 	.short	0x0050


	//----- nvinfo : EIATTR_PARAM_CBANK
	.align		4
        /*032c*/ 	.byte	0x04, 0x0a
        /*032e*/ 	.short	(.L_56 - .L_55)
	.align		4
.L_55:
        /*0330*/ 	.word	index@(.nv.constant0.gluon_tcgen05)
        /*0334*/ 	.short	0x0380
        /*0336*/ 	.short	0x0050


	//----- nvinfo : EIATTR_SW_WAR
	.align		4
.L_56:
        /*0338*/ 	.byte	0x04, 0x36
        /*033a*/ 	.short	(.L_58 - .L_57)
.L_57:
        /*033c*/ 	.word	0x00000008
.L_58:


//--------------------- .nv.compat                --------------------------
	.section	.nv.compat,"",@"SHT_CUDA_COMPAT_INFO"
	.align	4
        /*0000*/ 	.byte	0x02, 0x02, 0x02, 0x00, 0x02, 0x05, 0x05, 0x00, 0x02, 0x03, 0x03, 0x00, 0x02, 0x06, 0x01, 0x00


//--------------------- .nv.callgraph             --------------------------
	.section	.nv.callgraph,"",@"SHT_CUDA_CALLGRAPH"
	.align	4
	.sectionentsize	8
	.align		4
        /*0000*/ 	.word	0x00000000
	.align		4
        /*0004*/ 	.word	0xffffffff
	.align		4
        /*0008*/ 	.word	0x00000000
	.align		4
        /*000c*/ 	.word	0xfffffffe
	.align		4
        /*0010*/ 	.word	0x00000000
	.align		4
        /*0014*/ 	.word	0xfffffffd
	.align		4
        /*0018*/ 	.word	0x00000000
	.align		4
        /*001c*/ 	.word	0xfffffffc


//--------------------- .text.gluon_tcgen05       --------------------------
	.section	.text.gluon_tcgen05,"ax",@progbits
	.align	128
        .global         gluon_tcgen05
        .type           gluon_tcgen05,@function
        .size           gluon_tcgen05,(.L_x_85 - gluon_tcgen05)
        .other          gluon_tcgen05,@"STO_CUDA_ENTRY STV_DEFAULT"
gluon_tcgen05:
.text.gluon_tcgen05:
[----:B------:R-:W1:Y:S01]  /*0000*/  LDC R1, c[0x0][0x37c] ;  /* 0x0000df00ff017b82 */ /* 0x000e620000000800 */
[----:B------:R-:W2:Y:S02]  /*0010*/  S2R R0, SR_TID.X ;  /* 0x0000000000007919 */ /* 0x000ea40000002100 */
[----:B--2---:R-:W-:-:S13]  /*0020*/  ISETP.GE.U32.AND P2, PT, R0, 0x20, PT ;  /* 0x000000200000780c */ /* 0x004fda0003f46070 */
[----:B------:R-:W-:Y:S05]  /*0030*/  @P2 BRA `(.L_x_0) ;  /* 0x0000000000b82947 */ /* 0x000fea0003800000 */
[----:B------:R-:W2:Y:S01]  /*0040*/  S2UR UR6, SR_CgaCtaId ;  /* 0x00000000000679c3 */ /* 0x000ea20000008800 */
[----:B------:R-:W-:Y:S01]  /*0050*/  NOP ;  /* 0x0000000000007918 */ /* 0x000fe20000000000 */
[----:B------:R-:W-:Y:S02]  /*0060*/  UMOV UR4, 0x40 ;  /* 0x0000004000047882 */ /* 0x000fe40000000000 */
[----:B--2---:R-:W-:-:S09]  /*0070*/  ULEA UR4, UR6, UR4, 0x18 ;  /* 0x0000000406047291 */ /* 0x004fd2000f8ec0ff */
[----:B------:R-:W2:Y:S01]  /*0080*/  LDS.U8 R2, [UR4] ;  /* 0x00000004ff027984 */ /* 0x000ea20008000000 */
[----:B------:R-:W-:Y:S02]  /*0090*/  UMOV UR4, 0x400 ;  /* 0x0000040000047882 */ /* 0x000fe40000000000 */
[----:B------:R-:W-:Y:S01]  /*00a0*/  ULEA UR4, UR6, UR4, 0x18 ;  /* 0x0000000406047291 */ /* 0x000fe2000f8ec0ff */
[----:B--2---:R-:W-:-:S13]  /*00b0*/  ISETP.NE.AND P0, PT, R2, RZ, PT ;  /* 0x000000ff0200720c */ /* 0x004fda0003f05270 */
[----:B------:R-:W-:Y:S05]  /*00c0*/  @P0 BRA `(.L_x_1) ;  /* 0x00000000007c0947 */ /* 0x000fea0003800000 */
[----:B------:R-:W-:-:S13]  /*00d0*/  ELECT P0, URZ, PT ;  /* 0x0000000000ff782f */ /* 0x000fda0003800000 */
[----:B------:R-:W-:Y:S05]  /*00e0*/  @!P0 BRA `(.L_x_2) ;  /* 0x0000000000848947 */ /* 0x000fea0003800000 */
[----:B------:R-:W-:Y:S01]  /*00f0*/  UMOV UR5, 0x2 ;  /* 0x0000000200057882 */ /* 0x000fe20000000000 */
[----:B------:R-:W-:Y:S02]  /*0100*/  IMAD.MOV.U32 R5, RZ, RZ, 0x1 ;  /* 0x00000001ff057424 */ /* 0x000fe400078e00ff */
[----:B------:R-:W-:Y:S02]  /*0110*/  IMAD.MOV.U32 R3, RZ, RZ, 0x3 ;  /* 0x00000003ff037424 */ /* 0x000fe400078e00ff */
[----:B------:R-:W-:Y:S04]  /*0120*/  DEPBAR.LE SB2, 0x36 ;  /* 0x0000ad800000791a */ /* 0x000fe80000000000 */
[----:B------:R-:W2:Y:S02]  /*0130*/  UTCATOMSWS.FIND_AND_SET.ALIGN UP0, UR5, UR5 ;  /* 0x00000005000575e3 */ /* 0x000ea40008000800 */
[----:B--2---:R-:W-:-:S04]  /*0140*/  PLOP3.LUT P0, PT, PT, PT, UP0, 0x80, 0x8 ;  /* 0x000000000008781c */ /* 0x004fc80003f0f008 */
[----:B------:R-:W-:-:S04]  /*0150*/  SEL R2, RZ, 0xffffffff, !P0 ;  /* 0xffffffffff027807 */ /* 0x000fc80004000000 */
[----:B------:R-:W-:Y:S01]  /*0160*/  ISETP.NE.AND P0, PT, R2, RZ, PT ;  /* 0x000000ff0200720c */ /* 0x000fe20003f05270 */
[----:B------:R-:W-:-:S12]  /*0170*/  IMAD.U32 R2, RZ, RZ, UR5 ;  /* 0x00000005ff027e24 */ /* 0x000fd8000f8e00ff */
[----:B------:R-:W-:Y:S05]  /*0180*/  @P0 BRA `(.L_x_3) ;  /* 0x0000000000240947 */ /* 0x000fea0003800000 */
.L_x_4:
[----:B------:R-:W-:Y:S05]  /*0190*/  NANOSLEEP 0x64 ;  /* 0x000000640000795d */ /* 0x000fea0003800000 */
[----:B------:R-:W-:-:S05]  /*01a0*/  UMOV UR5, 0x2 ;  /* 0x0000000200057882 */ /* 0x000fca0000000000 */
[----:B------:R-:W-:Y:S04]  /*01b0*/  DEPBAR.LE SB2, 0x36 ;  /* 0x0000ad800000791a */ /* 0x000fe80000000000 */
[----:B------:R-:W2:Y:S02]  /*01c0*/  UTCATOMSWS.FIND_AND_SET.ALIGN UP0, UR5, UR5 ;  /* 0x00000005000575e3 */ /* 0x000ea40008000800 */
[----:B--2---:R-:W-:-:S04]  /*01d0*/  PLOP3.LUT P0, PT, PT, PT, UP0, 0x80, 0x8 ;  /* 0x000000000008781c */ /* 0x004fc80003f0f008 */
[----:B------:R-:W-:-:S04]  /*01e0*/  SEL R2, RZ, 0xffffffff, !P0 ;  /* 0xffffffffff027807 */ /* 0x000fc80004000000 */
[----:B------:R-:W-:Y:S01]  /*01f0*/  ISETP.NE.AND P0, PT, R2, RZ, PT ;  /* 0x000000ff0200720c */ /* 0x000fe20003f05270 */
[----:B------:R-:W-:-:S12]  /*0200*/  IMAD.U32 R2, RZ, RZ, UR5 ;  /* 0x00000005ff027e24 */ /* 0x000fd8000f8e00ff */
[----:B------:R-:W-:Y:S05]  /*0210*/  @!P0 BRA `(.L_x_4) ;  /* 0xfffffffc00dc8947 */ /* 0x000fea000383ffff */
.L_x_3:
[C---:B------:R-:W-:Y:S01]  /*0220*/  VIADD R4, R2.reuse, 0x10 ;  /* 0x0000001002047836 */ /* 0x040fe20000000000 */
[----:B------:R-:W-:Y:S01]  /*0230*/  UMOV UR5, 0x50 ;  /* 0x0000005000057882 */ /* 0x000fe20000000000 */
[----:B------:R-:W-:Y:S01]  /*0240*/  SHF.L.U32 R3, R3, R2, RZ ;  /* 0x0000000203037219 */ /* 0x000fe200000006ff */
[----:B------:R-:W-:Y:S01]  /*0250*/  ULEA UR5, UR6, UR5, 0x18 ;  /* 0x0000000506057291 */ /* 0x000fe2000f8ec0ff */
[----:B------:R-:W-:Y:S01]  /*0260*/  IMAD.SHL.U32 R2, R2, 0x20, RZ ;  /* 0x0000002002027824 */ /* 0x000fe200078e00ff */
[----:B------:R-:W-:-:S04]  /*0270*/  SHF.L.U32 R4, R5, R4, RZ ;  /* 0x0000000405047219 */ /* 0x000fc800000006ff */
[----:B------:R-:W-:-:S05]  /*0280*/  LOP3.LUT R3, R4, R3, RZ, 0xfc, !PT ;  /* 0x0000000304037212 */ /* 0x000fca00078efcff */
[----:B------:R2:W-:Y:S04]  /*0290*/  ATOMS.OR RZ, [UR5], R3 ;  /* 0x00000003ffff798c */ /* 0x0005e8000b000005 */
[----:B------:R2:W-:Y:S01]  /*02a0*/  STS [UR4], R2 ;  /* 0x00000002ff007988 */ /* 0x0005e20008000804 */
[----:B------:R-:W-:Y:S05]  /*02b0*/  BRA `(.L_x_2) ;  /* 0x0000000000107947 */ /* 0x000fea0003800000 */
.L_x_1:
[----:B------:R-:W-:Y:S01]  /*02c0*/  IMAD.MOV.U32 R3, RZ, RZ, -0x1 ;  /* 0xffffffffff037424 */ /* 0x000fe200078e00ff */
[----:B------:R-:W-:-:S04]  /*02d0*/  MOV R2, 0x300 ;  /* 0x0000030000027802 */ /* 0x000fc80000000f00 */
[----:B------:R2:W-:Y:S03]  /*02e0*/  STS [UR4], R3 ;  /* 0x00000003ff007988 */ /* 0x0005e60008000804 */
[----:B-12---:R-:W-:Y:S05]  /*02f0*/  CALL.REL.NOINC `($__internal_1_$__cuda_sm10x_tcgen05_guardrail_trap_phase_invalid_during_alloc) ;  /* 0x0000002800347944 */ /* 0x006fea0003c00000 */
.L_x_2:
[----:B------:R-:W-:Y:S05]  /*0300*/  WARPSYNC.ALL ;  /* 0x0000000000007948 */ /* 0x000fea0003800000 */
[----:B------:R-:W-:Y:S01]  /*0310*/  NOP ;  /* 0x0000000000007918 */ /* 0x000fe20000000000 */
.L_x_0:
[----:B------:R-:W3:Y:S08]  /*0320*/  S2UR UR4, SR_CgaCtaId ;  /* 0x00000000000479c3 */ /* 0x000ef00000008800 */
[----:B------:R-:W-:Y:S01]  /*0330*/  BAR.SYNC.DEFER_BLOCKING 0x0 ;  /* 0x0000000000007b1d */ /* 0x000fe20000010000 */
[----:B------:R-:W-:-:S05]  /*0340*/  LOP3.LUT R36, R0, 0xff, RZ, 0xc0, !PT ;  /* 0x000000ff00247812 */ /* 0x000fca00078ec0ff */
[----:B------:R-:W-:Y:S02]  /*0350*/  UMOV UR8, 0x400 ;  /* 0x0000040000087882 */ /* 0x000fe40000000000 */
[----:B------:R-:W4:Y:S08]  /*0360*/  LDC R8, c[0x0][0x3a0] ;  /* 0x0000e800ff087b82 */ /* 0x000f300000000800 */
[----:B------:R-:W5:Y:S01]  /*0370*/  S2UR UR9, SR_CTAID.Y ;  /* 0x00000000000979c3 */ /* 0x000f620000002600 */
[----:B---3--:R-:W-:-:S09]  /*0380*/  ULEA UR8, UR4, UR8, 0x18 ;  /* 0x0000000804087291 */ /* 0x008fd2000f8ec0ff */
[----:B------:R-:W3:Y:S01]  /*0390*/  LDS R4, [UR8] ;  /* 0x00000008ff047984 */ /* 0x000ee20008000800 */
[----:B------:R-:W-:Y:S06]  /*03a0*/  BAR.SYNC.DEFER_BLOCKING 0x0 ;  /* 0x0000000000007b1d */ /* 0x000fec0000010000 */
[----:B------:R-:W-:Y:S05]  /*03b0*/  @P2 BRA `(.L_x_5) ;  /* 0x0000000000182947 */ /* 0x000fea0003800000 */
[----:B------:R-:W-:Y:S01]  /*03c0*/  ELECT P0, URZ, PT ;  /* 0x0000000000ff782f */ /* 0x000fe20003800000 */
[----:B--2---:R-:W-:Y:S01]  /*03d0*/  IMAD.MOV.U32 R2, RZ, RZ, 0x1 ;  /* 0x00000001ff027424 */ /* 0x004fe200078e00ff */
[----:B------:R-:W-:Y:S01]  /*03e0*/  UMOV UR5, 0x40 ;  /* 0x0000004000057882 */ /* 0x000fe20000000000 */
[----:B------:R-:W-:Y:S01]  /*03f0*/  UVIRTCOUNT.DEALLOC.SMPOOL 0x80 ;  /* 0x000000800000784c */ /* 0x000fe20000000000 */
[----:B------:R-:W-:-:S09]  /*0400*/  ULEA UR5, UR4, UR5, 0x18 ;  /* 0x0000000504057291 */ /* 0x000fd2000f8ec0ff */
[----:B------:R2:W-:Y:S03]  /*0410*/  @P0 STS.U8 [UR5], R2 ;  /* 0x00000002ff000988 */ /* 0x0005e60008000005 */
.L_x_5:
[----:B------:R-:W2:Y:S01]  /*0420*/  S2UR UR4, SR_CTAID.Z ;  /* 0x00000000000479c3 */ /* 0x000ea20000002700 */
[----:B------:R-:W5:Y:S01]  /*0430*/  LDCU UR5, c[0x0][0x370] ;  /* 0x00006e00ff0577ac */ /* 0x000f620008000800 */
[----:B------:R-:W-:Y:S01]  /*0440*/  ISETP.GE.U32.AND P0, PT, R36, 0x20, PT ;  /* 0x000000202400780c */ /* 0x000fe20003f06070 */
[----:B----4-:R-:W-:Y:S01]  /*0450*/  VIADD R6, R8, 0xffffffff ;  /* 0xffffffff08067836 */ /* 0x010fe20000000000 */
[C---:B------:R-:W-:Y:S01]  /*0460*/  ISETP.NE.U32.AND P3, PT, R36.reuse, RZ, PT ;  /* 0x000000ff2400720c */ /* 0x040fe20003f65070 */
[----:B------:R-:W2:Y:S02]  /*0470*/  LDCU UR6, c[0x0][0x374] ;  /* 0x00006e80ff0677ac */ /* 0x000ea40008000800 */
[----:B--2---:R-:W-:Y:S01]  /*0480*/  LEA R3, R36, UR8, 0x2 ;  /* 0x0000000824037c11 */ /* 0x004fe2000f8e10ff */
[----:B------:R-:W-:Y:S01]  /*0490*/  BSSY.RECONVERGENT B0, `(.L_x_6) ;  /* 0x0000015000007945 */ /* 0x000fe20003800200 */
[----:B------:R-:W5:Y:S01]  /*04a0*/  S2UR UR7, SR_CTAID.X ;  /* 0x00000000000779c3 */ /* 0x000f620000002500 */
[----:B------:R-:W2:Y:S01]  /*04b0*/  LDCU.64 UR20, c[0x0][0x3c0] ;  /* 0x00007800ff1477ac */ /* 0x000ea20008000a00 */
[----:B---3--:R-:W-:-:S04]  /*04c0*/  R2UR UR23, R4 ;  /* 0x00000000041772ca */ /* 0x008fc800000e0000 */
[----:B------:R3:W-:Y:S02]  /*04d0*/  @!P0 STS [R3], RZ ;  /* 0x000000ff03008388 */ /* 0x0007e40000000800 */
[----:B------:R-:W4:Y:S01]  /*04e0*/  LDC R2, c[0x0][0x398] ;  /* 0x0000e600ff027b82 */ /* 0x000f220000000800 */
[----:B------:R-:W-:Y:S01]  /*04f0*/  NOP ;  /* 0x0000000000007918 */ /* 0x000fe20000000000 */
[----:B------:R3:W-:Y:S01]  /*0500*/  @!P3 STS [UR8+0x20], R6 ;  /* 0x00002006ff00b988 */ /* 0x0007e20008000808 */
[----:B-----5:R-:W-:-:S04]  /*0510*/  UIMAD UR4, UR4, UR6, UR9 ;  /* 0x00000006040472a4 */ /* 0x020fc8000f8e0209 */
[----:B------:R-:W-:-:S04]  /*0520*/  UIMAD UR4, UR4, UR5, UR7 ;  /* 0x00000005040472a4 */ /* 0x000fc8000f8e0207 */
[----:B------:R-:W-:-:S04]  /*0530*/  UIMAD UR4, UR4, 0x180, URZ ;  /* 0x00000180040478a4 */ /* 0x000fc8000f8e02ff */
[----:B--2---:R-:W-:Y:S01]  /*0540*/  UIADD3 UR24, UP0, UPT, UR4, UR20, URZ ;  /* 0x0000001404187290 */ /* 0x004fe2000ff1e0ff */
[----:B----4-:R-:W-:-:S03]  /*0550*/  VIADD R2, R2, 0xffffffff ;  /* 0xffffffff02027836 */ /* 0x010fc60000000000 */
[----:B------:R-:W-:Y:S01]  /*0560*/  ULEA.HI.X.SX32 UR25, UR4, UR21, 0x1, UP0 ;  /* 0x0000001504197291 */ /* 0x000fe200080f0eff */
[----:B---3--:R-:W-:Y:S11]  /*0570*/  @P3 BRA `(.L_x_7) ;  /* 0x0000000000183947 */ /* 0x008ff60003800000 */
[----:B------:R-:W2:Y:S01]  /*0580*/  LDS R4, [UR8+0x8] ;  /* 0x00000808ff047984 */ /* 0x000ea20008000800 */
[----:B------:R-:W3:Y:S01]  /*0590*/  LDC.64 R10, c[0x0][0x380] ;  /* 0x0000e000ff0a7b82 */ /* 0x000ee20000000a00 */
[----:B------:R-:W-:Y:S02]  /*05a0*/  IMAD.MOV.U32 R5, RZ, RZ, 0x70 ;  /* 0x00000070ff057424 */ /* 0x000fe400078e00ff */
[----:B---3--:R3:W-:Y:S03]  /*05b0*/  STS.64 [UR8], R10 ;  /* 0x0000000aff007988 */ /* 0x0087e60008000a08 */
[----:B--2---:R-:W-:-:S05]  /*05c0*/  LOP3.LUT R4, R4, 0x10, R5, 0xd8, !PT ;  /* 0x0000001004047812 */ /* 0x004fca00078ed805 */
[----:B------:R3:W-:Y:S02]  /*05d0*/  STS [UR8+0x8], R4 ;  /* 0x00000804ff007988 */ /* 0x0007e40008000808 */
.L_x_7:
[----:B------:R-:W-:Y:S05]  /*05e0*/  BSYNC.RECONVERGENT B0 ;  /* 0x0000000000007941 */ /* 0x000fea0003800200 */
.L_x_6:
[----:B------:R-:W-:Y:S04]  /*05f0*/  BSSY.RECONVERGENT B0, `(.L_x_8) ;  /* 0x000000a000007945 */ /* 0x000fe80003800200 */
[----:B------:R-:W-:Y:S05]  /*0600*/  @P3 BRA `(.L_x_9) ;  /* 0x0000000000203947 */ /* 0x000fea0003800000 */
[----:B---3--:R-:W2:Y:S01]  /*0610*/  LDS R4, [UR8+0x34] ;  /* 0x00003408ff047984 */ /* 0x008ea20008000800 */
[----:B------:R-:W-:Y:S02]  /*0620*/  IMAD.MOV.U32 R5, RZ, RZ, 0x7f000000 ;  /* 0x7f000000ff057424 */ /* 0x000fe400078e00ff */
[----:B------:R-:W-:Y:S01]  /*0630*/  @!P3 IMAD.MOV.U32 R7, RZ, RZ, 0x7f ;  /* 0x0000007fff07b424 */ /* 0x000fe200078e00ff */
[----:B------:R-:W3:Y:S02]  /*0640*/  @!P3 LDS R10, [UR8+0x38] ;  /* 0x00003808ff0ab984 */ /* 0x000ee40008000800 */
[----:B--2---:R-:W-:Y:S02]  /*0650*/  LOP3.LUT R4, R4, 0xff000000, R5, 0xb8, !PT ;  /* 0xff00000004047812 */ /* 0x004fe400078eb805 */
[----:B---3--:R-:W-:-:S03]  /*0660*/  @!P3 LOP3.LUT R5, R10, 0xff, R7, 0xb8, !PT ;  /* 0x000000ff0a05b812 */ /* 0x008fc600078eb807 */
[----:B------:R2:W-:Y:S04]  /*0670*/  STS [UR8+0x34], R4 ;  /* 0x00003404ff007988 */ /* 0x0005e80008000808 */
[----:B------:R2:W-:Y:S02]  /*0680*/  @!P3 STS [UR8+0x38], R5 ;  /* 0x00003805ff00b988 */ /* 0x0005e40008000808 */
.L_x_9:
[----:B------:R-:W-:Y:S05]  /*0690*/  BSYNC.RECONVERGENT B0 ;  /* 0x0000000000007941 */ /* 0x000fea0003800200 */
.L_x_8:
[----:B------:R-:W-:Y:S04]  /*06a0*/  BSSY.RECONVERGENT B0, `(.L_x_10) ;  /* 0x000000a000007945 */ /* 0x000fe80003800200 */
[----:B------:R-:W-:Y:S05]  /*06b0*/  @P3 BRA `(.L_x_11) ;  /* 0x0000000000203947 */ /* 0x000fea0003800000 */
[----:B--23--:R-:W2:Y:S01]  /*06c0*/  LDS R4, [UR8+0x1c] ;  /* 0x00001c08ff047984 */ /* 0x00cea20008000800 */
[----:B------:R-:W3:Y:S03]  /*06d0*/  LDC.64 R10, c[0x0][0x3a8] ;  /* 0x0000ea00ff0a7b82 */ /* 0x000ee60000000a00 */
[----:B------:R4:W-:Y:S01]  /*06e0*/  STS [UR8+0x24], R2 ;  /* 0x00002402ff007988 */ /* 0x0009e20008000808 */
[--C-:B---3--:R-:W-:Y:S02]  /*06f0*/  SHF.R.U32.HI R7, RZ, 0x4, R11.reuse ;  /* 0x00000004ff077819 */ /* 0x108fe4000001160b */
[----:B------:R-:W-:-:S05]  /*0700*/  SHF.R.U64 R5, R10, 0x4, R11 ;  /* 0x000000040a057819 */ /* 0x000fca000000120b */
[----:B------:R4:W-:Y:S01]  /*0710*/  STS [UR8+0xc], R5 ;  /* 0x00000c05ff007988 */ /* 0x0009e20008000808 */
[----:B--2---:R-:W-:-:S05]  /*0720*/  LOP3.LUT R4, R4, 0xf, R7, 0xb8, !PT ;  /* 0x0000000f04047812 */ /* 0x004fca00078eb807 */
[----:B------:R4:W-:Y:S02]  /*0730*/  STS [UR8+0x1c], R4 ;  /* 0x00001c04ff007988 */ /* 0x0009e40008000808 */
.L_x_11:
[----:B------:R-:W-:Y:S05]  /*0740*/  BSYNC.RECONVERGENT B0 ;  /* 0x0000000000007941 */ /* 0x000fea0003800200 */
.L_x_10:
[----:B------:R-:W-:Y:S04]  /*0750*/  BSSY.RECONVERGENT B1, `(.L_x_12) ;  /* 0x000001d000017945 */ /* 0x000fe80003800200 */
[----:B------:R-:W-:Y:S04]  /*0760*/  BSSY.RELIABLE B0, `(.L_x_13) ;  /* 0x0000018000007945 */ /* 0x000fe80003800100 */
[----:B------:R-:W-:Y:S05]  /*0770*/  @P3 BRA `(.L_x_14) ;  /* 0x00000000001c3947 */ /* 0x000fea0003800000 */
[----:B--234-:R-:W2:Y:S02]  /*0780*/  LDS R4, [UR8+0x34] ;  /* 0x00003408ff047984 */ /* 0x01cea40008000800 */
[----:B--2---:R-:W-:-:S05]  /*0790*/  LOP3.LUT R4, R4, 0x7, RZ, 0xb8, !PT ;  /* 0x0000000704047812 */ /* 0x004fca00078eb8ff */
[----:B------:R2:W-:Y:S01]  /*07a0*/  STS [UR8+0x34], R4 ;  /* 0x00003404ff007988 */ /* 0x0005e20008000808 */
[----:B------:R-:W-:Y:S05]  /*07b0*/  @P3 BRA `(.L_x_15) ;  /* 0x00000000001c3947 */ /* 0x000fea0003800000 */
[----:B--2---:R-:W2:Y:S02]  /*07c0*/  LDS R4, [UR8+0x34] ;  /* 0x00003408ff047984 */ /* 0x004ea40008000800 */
[----:B--2---:R-:W-:-:S05]  /*07d0*/  LOP3.LUT R4, R4, 0x38, RZ, 0xb8, !PT ;  /* 0x0000003804047812 */ /* 0x004fca00078eb8ff */
[----:B------:R5:W-:Y:S02]  /*07e0*/  STS [UR8+0x34], R4 ;  /* 0x00003404ff007988 */ /* 0x000be40008000808 */
.L_x_14:
[----:B------:R-:W-:Y:S05]  /*07f0*/  @P3 BRA `(.L_x_16) ;  /* 0x00000000001c3947 */ /* 0x000fea0003800000 */
[----:B--2345:R-:W2:Y:S02]  /*0800*/  LDS R4, [UR8+0x8] ;  /* 0x00000808ff047984 */ /* 0x03cea40008000800 */
[----:B--2---:R-:W-:-:S05]  /*0810*/  LOP3.LUT R4, R4, 0x780, RZ, 0xb8, !PT ;  /* 0x0000078004047812 */ /* 0x004fca00078eb8ff */
[----:B------:R3:W-:Y:S02]  /*0820*/  STS [UR8+0x8], R4 ;  /* 0x00000804ff007988 */ /* 0x0007e40008000808 */
.L_x_15:
[----:B------:R-:W-:Y:S05]  /*0830*/  @P3 BRA `(.L_x_17) ;  /* 0x0000000000283947 */ /* 0x000fea0003800000 */
[----:B--23--:R-:W2:Y:S02]  /*0840*/  LDS R4, [UR8+0x8] ;  /* 0x00000808ff047984 */ /* 0x00cea40008000800 */
[----:B--2---:R-:W-:-:S05]  /*0850*/  LOP3.LUT R4, R4, 0x1800, RZ, 0xb8, !PT ;  /* 0x0000180004047812 */ /* 0x004fca00078eb8ff */
[----:B------:R2:W-:Y:S02]  /*0860*/  STS [UR8+0x8], R4 ;  /* 0x00000804ff007988 */ /* 0x0005e40008000808 */
.L_x_16:
[----:B------:R-:W-:Y:S05]  /*0870*/  @P3 BREAK.RELIABLE B0 ;  /* 0x0000000000003942 */ /* 0x000fea0003800100 */
[----:B------:R-:W-:Y:S05]  /*0880*/  @P3 BRA `(.L_x_18) ;  /* 0x0000000000243947 */ /* 0x000fea0003800000 */
[----:B--2-4-:R-:W2:Y:S01]  /*0890*/  LDS R5, [UR8+0x8] ;  /* 0x00000808ff057984 */ /* 0x014ea20008000800 */
[----:B---3-5:R-:W-:-:S05]  /*08a0*/  IMAD.MOV.U32 R4, RZ, RZ, 0x6000 ;  /* 0x00006000ff047424 */ /* 0x028fca00078e00ff */
[----:B--2---:R-:W-:-:S04]  /*08b0*/  LOP3.LUT R4, R5, 0x6000, R4, 0xd8, !PT ;  /* 0x0000600005047812 */ /* 0x004fc800078ed804 */
[----:B------:R-:W-:-:S05]  /*08c0*/  LOP3.LUT R4, R4, 0x400000, RZ, 0xb8, !PT ;  /* 0x0040000004047812 */ /* 0x000fca00078eb8ff */
[----:B------:R4:W-:Y:S02]  /*08d0*/  STS [UR8+0x8], R4 ;  /* 0x00000804ff007988 */ /* 0x0009e40008000808 */
.L_x_17:
[----:B------:R-:W-:Y:S05]  /*08e0*/  BSYNC.RELIABLE B0 ;  /* 0x0000000000007941 */ /* 0x000fea0003800100 */
.L_x_13:
[----:B--234-:R-:W2:Y:S02]  /*08f0*/  @!P3 LDS R4, [UR8+0x8] ;  /* 0x00000808ff04b984 */ /* 0x01cea40008000800 */
[----:B--2---:R-:W-:-:S05]  /*0900*/  @!P3 LOP3.LUT R4, R4, 0x8000, RZ, 0xb8, !PT ;  /* 0x000080000404b812 */ /* 0x004fca00078eb8ff */
[----:B------:R2:W-:Y:S02]  /*0910*/  @!P3 STS [UR8+0x8], R4 ;  /* 0x00000804ff00b988 */ /* 0x0005e40008000808 */
.L_x_18:
[----:B------:R-:W-:Y:S05]  /*0920*/  BSYNC.RECONVERGENT B1 ;  /* 0x0000000000017941 */ /* 0x000fea0003800200 */
.L_x_12:
[----:B------:R-:W-:Y:S05]  /*0930*/  WARPSYNC.ALL ;  /* 0x0000000000007948 */ /* 0x000fea0003800000 */
[----:B------:R-:W-:Y:S01]  /*0940*/  NOP ;  /* 0x0000000000007918 */ /* 0x000fe20000000000 */
[----:B------:R-:W2:Y:S02]  /*0950*/  LDC R7, c[0x0][0x39c] ;  /* 0x0000e700ff077b82 */ /* 0x000ea40000000800 */
[----:B--2---:R-:W-:Y:S01]  /*0960*/  VIADD R7, R7, 0xffffffff ;  /* 0xffffffff07077836 */ /* 0x004fe20000000000 */
[----:B------:R-:W-:Y:S06]  /*0970*/  @P0 BRA `(.L_x_19) ;  /* 0x0000000000300947 */ /* 0x000fec0003800000 */
[----:B---345:R-:W2:Y:S01]  /*0980*/  S2R R4, SR_LANEID ;  /* 0x0000000000047919 */ /* 0x038ea20000000000 */
[----:B------:R-:W-:Y:S05]  /*0990*/  WARPSYNC.ALL ;  /* 0x0000000000007948 */ /* 0x000fea0003800000 */
[----:B------:R-:W-:Y:S01]  /*09a0*/  NOP ;  /* 0x0000000000007918 */ /* 0x000fe20000000000 */
[----:B--2---:R-:W-:-:S05]  /*09b0*/  IMAD.SHL.U32 R9, R4, 0x4, RZ ;  /* 0x0000000404097824 */ /* 0x004fca00078e00ff */
[----:B------:R-:W2:Y:S01]  /*09c0*/  LDS R11, [R9+UR8] ;  /* 0x00000008090b7984 */ /* 0x000ea20008000800 */
[----:B------:R-:W-:-:S05]  /*09d0*/  IADD3 R4, P1, PT, R9, UR24, RZ ;  /* 0x0000001809047c10 */ /* 0x000fca000ff3e0ff */
[----:B------:R-:W-:-:S05]  /*09e0*/  IMAD.X R5, RZ, RZ, UR25, P1 ;  /* 0x00000019ff057e24 */ /* 0x000fca00088e06ff */
[----:B--2---:R2:W3:Y:S01]  /*09f0*/  ATOMG.E.EXCH.STRONG.GPU PT, RZ, [R4], R11 ;  /* 0x0000000b04ff73a8 */ /* 0x0044e200041ee100 */
[----:B------:R-:W-:-:S04]  /*0a00*/  DEPBAR {5,4,3,2,1,0} ;  /* 0x0000003f0000791a */ /* 0x000fc80000000000 */
[----:B------:R-:W4:Y:S02]  /*0a10*/  CCTL.E.C.LDCU.IV.DEEP [UR24] ;  /* 0x0000000018007540 */ /* 0x000f240009c08000 */
[----:B----4-:R2:W-:Y:S01]  /*0a20*/  UTMACCTL.IV [UR24] ;  /* 0x00000000180079b9 */ /* 0x0105e20008000000 */
[----:B------:R-:W-:Y:S01]  /*0a30*/  NOP ;  /* 0x0000000000007918 */ /* 0x000fe20000000000 */
.L_x_19:
[----:B------:R-:W-:Y:S05]  /*0a40*/  @P0 BRA `(.L_x_20) ;  /* 0x00000000000c0947 */ /* 0x000fea0003800000 */
[----:B------:R0:W-:Y:S01]  /*0a50*/  UTMACMDFLUSH ;  /* 0x00000000000079b7 */ /* 0x0001e20000000000 */
[----:B------:R-:W-:Y:S05]  /*0a60*/  @P0 BRA `(.L_x_20) ;  /* 0x0000000000040947 */ /* 0x000fea0003800000 */
[----:B------:R-:W-:-:S04]  /*0a70*/  DEPBAR.LE SB0, 0x0 ;  /* 0x000080000000791a */ /* 0x000fc80000000000 */
.L_x_20:
[----:B------:R-:W-:Y:S05]  /*0a80*/  WARPSYNC.ALL ;  /* 0x0000000000007948 */ /* 0x000fea0003800000 */
[----:B------:R-:W-:Y:S01]  /*0a90*/  NOP ;  /* 0x0000000000007918 */ /* 0x000fe20000000000 */
[----:B---3--:R-:W-:Y:S06]  /*0aa0*/  BAR.SYNC.DEFER_BLOCKING 0x0 ;  /* 0x0000000000007b1d */ /* 0x008fec0000010000 */
[----:B------:R-:W-:Y:S02]  /*0ab0*/  BSSY.RECONVERGENT B1, `(.L_x_21) ;  /* 0x000000b000017945 */ /* 0x000fe40003800200 */
[----:B------:R-:W-:Y:S06]  /*0ac0*/  BAR.SYNC.DEFER_BLOCKING 0x0 ;  /* 0x0000000000007b1d */ /* 0x000fec0000010000 */
[----:B------:R3:W-:Y:S01]  /*0ad0*/  @!P0 STS [R3], RZ ;  /* 0x000000ff03008388 */ /* 0x0007e20000000800 */
[----:B------:R-:W-:Y:S01]  /*0ae0*/  NOP ;  /* 0x0000000000007918 */ /* 0x000fe20000000000 */
[----:B------:R-:W-:Y:S05]  /*0af0*/  @P3 BRA `(.L_x_22) ;  /* 0x0000000000183947 */ /* 0x000fea0003800000 */
[----:B--2-45:R-:W2:Y:S01]  /*0b00*/  LDS R4, [UR8+0x8] ;  /* 0x00000808ff047984 */ /* 0x034ea20008000800 */
[----:B------:R-:W4:Y:S01]  /*0b10*/  LDC.64 R10, c[0x0][0x388] ;  /* 0x0000e200ff0a7b82 */ /* 0x000f220000000a00 */
[----:B------:R-:W-:Y:S02]  /*0b20*/  IMAD.MOV.U32 R5, RZ, RZ, 0x70 ;  /* 0x00000070ff057424 */ /* 0x000fe400078e00ff */
[----:B----4-:R4:W-:Y:S03]  /*0b30*/  STS.64 [UR8], R10 ;  /* 0x0000000aff007988 */ /* 0x0109e60008000a08 */
[----:B--2---:R-:W-:-:S05]  /*0b40*/  LOP3.LUT R4, R4, 0x10, R5, 0xd8, !PT ;  /* 0x0000001004047812 */ /* 0x004fca00078ed805 */
[----:B------:R4:W-:Y:S02]  /*0b50*/  STS [UR8+0x8], R4 ;  /* 0x00000804ff007988 */ /* 0x0009e40008000808 */
.L_x_22:
[----:B--2---:R-:W-:Y:S05]  /*0b60*/  BSYNC.RECONVERGENT B1 ;  /* 0x0000000000017941 */ /* 0x004fea0003800200 */
.L_x_21:
[----:B------:R-:W-:Y:S04]  /*0b70*/  BSSY.RECONVERGENT B1, `(.L_x_23) ;  /* 0x000000a000017945 */ /* 0x000fe80003800200 */
[----:B------:R-:W-:Y:S05]  /*0b80*/  @P3 BRA `(.L_x_24) ;  /* 0x0000000000203947 */ /* 0x000fea0003800000 */
[----:B----45:R-:W2:Y:S01]  /*0b90*/  LDS R4, [UR8+0x34] ;  /* 0x00003408ff047984 */ /* 0x030ea20008000800 */
[----:B------:R-:W-:Y:S02]  /*0ba0*/  IMAD.MOV.U32 R5, RZ, RZ, 0x3f000000 ;  /* 0x3f000000ff057424 */ /* 0x000fe400078e00ff */
[----:B------:R-:W-:Y:S01]  /*0bb0*/  @!P3 IMAD.MOV.U32 R10, RZ, RZ, 0x7f ;  /* 0x0000007fff0ab424 */ /* 0x000fe200078e00ff */
[----:B------:R-:W4:Y:S02]  /*0bc0*/  @!P3 LDS R9, [UR8+0x38] ;  /* 0x00003808ff09b984 */ /* 0x000f240008000800 */
[----:B--2---:R-:W-:Y:S02]  /*0bd0*/  LOP3.LUT R4, R4, 0xff000000, R5, 0xb8, !PT ;  /* 0xff00000004047812 */ /* 0x004fe400078eb805 */
[----:B----4-:R-:W-:-:S03]  /*0be0*/  @!P3 LOP3.LUT R5, R9, 0xff, R10, 0xb8, !PT ;  /* 0x000000ff0905b812 */ /* 0x010fc600078eb80a */
[----:B------:R2:W-:Y:S04]  /*0bf0*/  STS [UR8+0x34], R4 ;  /* 0x00003404ff007988 */ /* 0x0005e80008000808 */
[----:B------:R2:W-:Y:S02]  /*0c00*/  @!P3 STS [UR8+0x38], R5 ;  /* 0x00003805ff00b988 */ /* 0x0005e40008000808 */
.L_x_24:
[----:B------:R-:W-:Y:S05]  /*0c10*/  BSYNC.RECONVERGENT B1 ;  /* 0x0000000000017941 */ /* 0x000fea0003800200 */
.L_x_23:
[----:B------:R-:W-:Y:S04]  /*0c20*/  BSSY.RECONVERGENT B1, `(.L_x_25) ;  /* 0x0000004000017945 */ /* 0x000fe80003800200 */
[----:B------:R-:W-:Y:S05]  /*0c30*/  @P3 BRA `(.L_x_26) ;  /* 0x0000000000083947 */ /* 0x000fea0003800000 */
[----:B------:R2:W-:Y:S04]  /*0c40*/  STS [UR8+0x24], R6 ;  /* 0x00002406ff007988 */ /* 0x0005e80008000808 */
[----:B------:R2:W-:Y:S02]  /*0c50*/  STS [UR8+0x20], R7 ;  /* 0x00002007ff007988 */ /* 0x0005e40008000808 */
.L_x_26:
[----:B------:R-:W-:Y:S05]  /*0c60*/  BSYNC.RECONVERGENT B1 ;  /* 0x0000000000017941 */ /* 0x000fea0003800200 */
.L_x_25:
[----:B------:R-:W-:Y:S04]  /*0c70*/  BSSY.RECONVERGENT B2, `(.L_x_27) ;  /* 0x0000025000027945 */ /* 0x000fe80003800200 */
[----:B------:R-:W-:Y:S04]  /*0c80*/  BSSY.RELIABLE B1, `(.L_x_28) ;  /* 0x0000020000017945 */ /* 0x000fe80003800100 */
[----:B------:R-:W-:Y:S05]  /*0c90*/  @P3 BRA `(.L_x_29) ;  /* 0x00000000002c3947 */ /* 0x000fea0003800000 */
[----:B--2-45:R-:W2:Y:S01]  /*0ca0*/  LDS R4, [UR8+0x1c] ;  /* 0x00001c08ff047984 */ /* 0x034ea20008000800 */
[----:B------:R-:W4:Y:S02]  /*0cb0*/  LDC.64 R10, c[0x0][0x3b0] ;  /* 0x0000ec00ff0a7b82 */ /* 0x000f240000000a00 */
[--C-:B----4-:R-:W-:Y:S02]  /*0cc0*/  SHF.R.U32.HI R9, RZ, 0x4, R11.reuse ;  /* 0x00000004ff097819 */ /* 0x110fe4000001160b */
[----:B------:R-:W-:-:S05]  /*0cd0*/  SHF.R.U64 R5, R10, 0x4, R11 ;  /* 0x000000040a057819 */ /* 0x000fca000000120b */
[----:B------:R4:W-:Y:S01]  /*0ce0*/  STS [UR8+0xc], R5 ;  /* 0x00000c05ff007988 */ /* 0x0009e20008000808 */
[----:B--2---:R-:W-:-:S05]  /*0cf0*/  LOP3.LUT R4, R4, 0xf, R9, 0xb8, !PT ;  /* 0x0000000f04047812 */ /* 0x004fca00078eb809 */
[----:B------:R4:W-:Y:S01]  /*0d00*/  STS [UR8+0x1c], R4 ;  /* 0x00001c04ff007988 */ /* 0x0009e20008000808 */
[----:B------:R-:W-:Y:S05]  /*0d10*/  @P3 BRA `(.L_x_30) ;  /* 0x00000000001c3947 */ /* 0x000fea0003800000 */
[----:B----4-:R-:W2:Y:S02]  /*0d20*/  LDS R4, [UR8+0x34] ;  /* 0x00003408ff047984 */ /* 0x010ea40008000800 */
[----:B--2---:R-:W-:-:S05]  /*0d30*/  LOP3.LUT R4, R4, 0x7, RZ, 0xb8, !PT ;  /* 0x0000000704047812 */ /* 0x004fca00078eb8ff */
[----:B------:R2:W-:Y:S02]  /*0d40*/  STS [UR8+0x34], R4 ;  /* 0x00003404ff007988 */ /* 0x0005e40008000808 */
.L_x_29:
[----:B------:R-:W-:Y:S05]  /*0d50*/  @P3 BRA `(.L_x_31) ;  /* 0x00000000001c3947 */ /* 0x000fea0003800000 */
[----:B--2-45:R-:W2:Y:S02]  /*0d60*/  LDS R4, [UR8+0x34] ;  /* 0x00003408ff047984 */ /* 0x034ea40008000800 */
[----:B--2---:R-:W-:-:S05]  /*0d70*/  LOP3.LUT R4, R4, 0x38, RZ, 0xb8, !PT ;  /* 0x0000003804047812 */ /* 0x004fca00078eb8ff */
[----:B------:R2:W-:Y:S02]  /*0d80*/  STS [UR8+0x34], R4 ;  /* 0x00003404ff007988 */ /* 0x0005e40008000808 */
.L_x_30:
[----:B------:R-:W-:Y:S05]  /*0d90*/  @P3 BRA `(.L_x_32) ;  /* 0x00000000001c3947 */ /* 0x000fea0003800000 */
[----:B--2-4-:R-:W2:Y:S02]  /*0da0*/  LDS R4, [UR8+0x8] ;  /* 0x00000808ff047984 */ /* 0x014ea40008000800 */
[----:B--2---:R-:W-:-:S05]  /*0db0*/  LOP3.LUT R4, R4, 0x780, RZ, 0xb8, !PT ;  /* 0x0000078004047812 */ /* 0x004fca00078eb8ff */
[----:B------:R2:W-:Y:S02]  /*0dc0*/  STS [UR8+0x8], R4 ;  /* 0x00000804ff007988 */ /* 0x0005e40008000808 */
.L_x_31:
[----:B------:R-:W-:Y:S05]  /*0dd0*/  @P3 BRA `(.L_x_33) ;  /* 0x0000000000283947 */ /* 0x000fea0003800000 */
[----:B--2-45:R-:W2:Y:S02]  /*0de0*/  LDS R4, [UR8+0x8] ;  /* 0x00000808ff047984 */ /* 0x034ea40008000800 */
[----:B--2---:R-:W-:-:S05]  /*0df0*/  LOP3.LUT R4, R4, 0x1800, RZ, 0xb8, !PT ;  /* 0x0000180004047812 */ /* 0x004fca00078eb8ff */
[----:B------:R5:W-:Y:S02]  /*0e00*/  STS [UR8+0x8], R4 ;  /* 0x00000804ff007988 */ /* 0x000be40008000808 */
.L_x_32:
[----:B------:R-:W-:Y:S05]  /*0e10*/  @P3 BREAK.RELIABLE B1 ;  /* 0x0000000000013942 */ /* 0x000fea0003800100 */
[----:B------:R-:W-:Y:S05]  /*0e20*/  @P3 BRA `(.L_x_34) ;  /* 0x0000000000243947 */ /* 0x000fea0003800000 */
[----:B--2-45:R-:W2:Y:S01]  /*0e30*/  LDS R4, [UR8+0x8] ;  /* 0x00000808ff047984 */ /* 0x034ea20008000800 */
[----:B------:R-:W-:-:S05]  /*0e40*/  IMAD.MOV.U32 R5, RZ, RZ, 0x6000 ;  /* 0x00006000ff057424 */ /* 0x000fca00078e00ff */
[----:B--2---:R-:W-:-:S04]  /*0e50*/  LOP3.LUT R4, R4, 0x4000, R5, 0xd8, !PT ;  /* 0x0000400004047812 */ /* 0x004fc800078ed805 */
[----:B------:R-:W-:-:S05]  /*0e60*/  LOP3.LUT R4, R4, 0x400000, RZ, 0xb8, !PT ;  /* 0x0040000004047812 */ /* 0x000fca00078eb8ff */
[----:B------:R2:W-:Y:S02]  /*0e70*/  STS [UR8+0x8], R4 ;  /* 0x00000804ff007988 */ /* 0x0005e40008000808 */
.L_x_33:
[----:B------:R-:W-:Y:S05]  /*0e80*/  BSYNC.RELIABLE B1 ;  /* 0x0000000000017941 */ /* 0x000fea0003800100 */
.L_x_28:
[----:B--2-45:R-:W2:Y:S02]  /*0e90*/  @!P3 LDS R4, [UR8+0x8] ;  /* 0x00000808ff04b984 */ /* 0x034ea40008000800 */
[----:B--2---:R-:W-:-:S05]  /*0ea0*/  @!P3 LOP3.LUT R4, R4, 0x8000, RZ, 0xb8, !PT ;  /* 0x000080000404b812 */ /* 0x004fca00078eb8ff */
[----:B------:R2:W-:Y:S02]  /*0eb0*/  @!P3 STS [UR8+0x8], R4 ;  /* 0x00000804ff00b988 */ /* 0x0005e40008000808 */
.L_x_34:
[----:B------:R-:W-:Y:S05]  /*0ec0*/  BSYNC.RECONVERGENT B2 ;  /* 0x0000000000027941 */ /* 0x000fea0003800200 */
.L_x_27:
[----:B------:R-:W-:Y:S05]  /*0ed0*/  WARPSYNC.ALL ;  /* 0x0000000000007948 */ /* 0x000fea0003800000 */
[----:B------:R-:W-:Y:S01]  /*0ee0*/  NOP ;  /* 0x0000000000007918 */ /* 0x000fe20000000000 */
[----:B------:R-:W-:-:S04]  /*0ef0*/  UIADD3 UR5, UPT, UPT, UR4, 0x80, URZ ;  /* 0x0000008004057890 */ /* 0x000fc8000fffe0ff */
[----:B------:R-:W-:-:S04]  /*0f00*/  UIADD3 UR26, UP0, UPT, UR5, UR20, URZ ;  /* 0x00000014051a7290 */ /* 0x000fc8000ff1e0ff */
[----:B------:R-:W-:Y:S01]  /*0f10*/  ULEA.HI.X.SX32 UR27, UR5, UR21, 0x1, UP0 ;  /* 0x00000015051b7291 */ /* 0x000fe200080f0eff */
[----:B------:R-:W-:Y:S11]  /*0f20*/  @P0 BRA `(.L_x_35) ;  /* 0x0000000000300947 */ /* 0x000ff60003800000 */
[----:B--2-45:R-:W2:Y:S01]  /*0f30*/  S2R R4, SR_LANEID ;  /* 0x0000000000047919 */ /* 0x034ea20000000000 */
[----:B------:R-:W-:Y:S05]  /*0f40*/  WARPSYNC.ALL ;  /* 0x0000000000007948 */ /* 0x000fea0003800000 */
[----:B------:R-:W-:Y:S01]  /*0f50*/  NOP ;  /* 0x0000000000007918 */ /* 0x000fe20000000000 */
[----:B--2---:R-:W-:-:S05]  /*0f60*/  IMAD.SHL.U32 R6, R4, 0x4, RZ ;  /* 0x0000000404067824 */ /* 0x004fca00078e00ff */
[----:B------:R-:W2:Y:S01]  /*0f70*/  LDS R9, [R6+UR8] ;  /* 0x0000000806097984 */ /* 0x000ea20008000800 */
[----:B------:R-:W-:-:S05]  /*0f80*/  IADD3 R4, P1, PT, R6, UR26, RZ ;  /* 0x0000001a06047c10 */ /* 0x000fca000ff3e0ff */
[----:B------:R-:W-:-:S05]  /*0f90*/  IMAD.X R5, RZ, RZ, UR27, P1 ;  /* 0x0000001bff057e24 */ /* 0x000fca00088e06ff */
[----:B--2---:R2:W4:Y:S01]  /*0fa0*/  ATOMG.E.EXCH.STRONG.GPU PT, RZ, [R4], R9 ;  /* 0x0000000904ff73a8 */ /* 0x00452200041ee100 */
[----:B------:R-:W-:-:S04]  /*0fb0*/  DEPBAR {5,4,3,2,1,0} ;  /* 0x0000003f0000791a */ /* 0x000fc80000000000 */
[----:B------:R-:W5:Y:S02]  /*0fc0*/  CCTL.E.C.LDCU.IV.DEEP [UR26] ;  /* 0x000000001a007540 */ /* 0x000f640009c08000 */
[----:B-----5:R2:W-:Y:S01]  /*0fd0*/  UTMACCTL.IV [UR26] ;  /* 0x000000001a0079b9 */ /* 0x0205e20008000000 */
[----:B------:R-:W-:Y:S01]  /*0fe0*/  NOP ;  /* 0x0000000000007918 */ /* 0x000fe20000000000 */
.L_x_35:
[----:B------:R-:W-:Y:S05]  /*0ff0*/  @P0 BRA `(.L_x_36) ;  /* 0x00000000000c0947 */ /* 0x000fea0003800000 */
[----:B------:R0:W-:Y:S01]  /*1000*/  UTMACMDFLUSH ;  /* 0x00000000000079b7 */ /* 0x0001e20000000000 */
[----:B------:R-:W-:Y:S05]  /*1010*/  @P0 BRA `(.L_x_36) ;  /* 0x0000000000040947 */ /* 0x000fea0003800000 */
[----:B------:R-:W-:-:S04]  /*1020*/  DEPBAR.LE SB0, 0x0 ;  /* 0x000080000000791a */ /* 0x000fc80000000000 */
.L_x_36:
[----:B------:R-:W-:Y:S05]  /*1030*/  WARPSYNC.ALL ;  /* 0x0000000000007948 */ /* 0x000fea0003800000 */
[----:B------:R-:W-:Y:S01]  /*1040*/  NOP ;  /* 0x0000000000007918 */ /* 0x000fe20000000000 */
[----:B----4-:R-:W-:Y:S06]  /*1050*/  BAR.SYNC.DEFER_BLOCKING 0x0 ;  /* 0x0000000000007b1d */ /* 0x010fec0000010000 */
[----:B------:R-:W-:Y:S02]  /*1060*/  BSSY.RECONVERGENT B2, `(.L_x_37) ;  /* 0x000000b000027945 */ /* 0x000fe40003800200 */
[----:B------:R-:W-:Y:S06]  /*1070*/  BAR.SYNC.DEFER_BLOCKING 0x0 ;  /* 0x0000000000007b1d */ /* 0x000fec0000010000 */
[----:B------:R4:W-:Y:S01]  /*1080*/  @!P0 STS [R3], RZ ;  /* 0x000000ff03008388 */ /* 0x0009e20000000800 */
[----:B------:R-:W-:Y:S01]  /*1090*/  NOP ;  /* 0x0000000000007918 */ /* 0x000fe20000000000 */
[----:B------:R-:W-:Y:S05]  /*10a0*/  @P3 BRA `(.L_x_38) ;  /* 0x0000000000183947 */ /* 0x000fea0003800000 */
[----:B---34-:R-:W3:Y:S01]  /*10b0*/  LDS R3, [UR8+0x8] ;  /* 0x00000808ff037984 */ /* 0x018ee20008000800 */
[----:B------:R-:W4:Y:S01]  /*10c0*/  LDC.64 R10, c[0x0][0x390] ;  /* 0x0000e400ff0a7b82 */ /* 0x000f220000000a00 */
[----:B--2--5:R-:W-:Y:S02]  /*10d0*/  IMAD.MOV.U32 R4, RZ, RZ, 0x70 ;  /* 0x00000070ff047424 */ /* 0x024fe400078e00ff */
[----:B----4-:R2:W-:Y:S03]  /*10e0*/  STS.64 [UR8], R10 ;  /* 0x0000000aff007988 */ /* 0x0105e60008000a08 */
[----:B---3--:R-:W-:-:S05]  /*10f0*/  LOP3.LUT R3, R3, 0x10, R4, 0xd8, !PT ;  /* 0x0000001003037812 */ /* 0x008fca00078ed804 */
[----:B------:R2:W-:Y:S02]  /*1100*/  STS [UR8+0x8], R3 ;  /* 0x00000803ff007988 */ /* 0x0005e40008000808 */
.L_x_38:
[----:B--2---:R-:W-:Y:S05]  /*1110*/  BSYNC.RECONVERGENT B2 ;  /* 0x0000000000027941 */ /* 0x004fea0003800200 */
.L_x_37:
[----:B------:R-:W-:Y:S04]  /*1120*/  BSSY.RECONVERGENT B3, `(.L_x_39) ;  /* 0x0000033000037945 */ /* 0x000fe80003800200 */
[----:B------:R-:W-:Y:S04]  /*1130*/  BSSY.RELIABLE B2, `(.L_x_40) ;  /* 0x000002e000027945 */ /* 0x000fe80003800100 */
[----:B------:R-:W-:Y:S05]  /*1140*/  @P3 BRA `(.L_x_41) ;  /* 0x0000000000243947 */ /* 0x000fea0003800000 */
[----:B---34-:R-:W2:Y:S01]  /*1150*/  LDS R3, [UR8+0x34] ;  /* 0x00003408ff037984 */ /* 0x018ea20008000800 */
[----:B-----5:R-:W-:-:S05]  /*1160*/  IMAD.MOV.U32 R4, RZ, RZ, 0x3f000000 ;  /* 0x3f000000ff047424 */ /* 0x020fca00078e00ff */
[----:B--2---:R-:W-:-:S05]  /*1170*/  LOP3.LUT R3, R3, 0xff000000, R4, 0xb8, !PT ;  /* 0xff00000003037812 */ /* 0x004fca00078eb804 */
[----:B------:R2:W-:Y:S01]  /*1180*/  STS [UR8+0x34], R3 ;  /* 0x00003403ff007988 */ /* 0x0005e20008000808 */
[----:B------:R-:W-:Y:S05]  /*1190*/  @P3 BRA `(.L_x_42) ;  /* 0x0000000000183947 */ /* 0x000fea0003800000 */
[----:B--2---:R-:W2:Y:S01]  /*11a0*/  LDS R3, [UR8+0x38] ;  /* 0x00003808ff037984 */ /* 0x004ea20008000800 */
[----:B------:R-:W-:-:S05]  /*11b0*/  IMAD.MOV.U32 R4, RZ, RZ, 0x7f ;  /* 0x0000007fff047424 */ /* 0x000fca00078e00ff */
[----:B--2---:R-:W-:-:S05]  /*11c0*/  LOP3.LUT R3, R3, 0xff, R4, 0xb8, !PT ;  /* 0x000000ff03037812 */ /* 0x004fca00078eb804 */
[----:B------:R2:W-:Y:S02]  /*11d0*/  STS [UR8+0x38], R3 ;  /* 0x00003803ff007988 */ /* 0x0005e40008000808 */
.L_x_41:
[----:B------:R-:W-:Y:S05]  /*11e0*/  @P3 BRA `(.L_x_43) ;  /* 0x00000000000c3947 */ /* 0x000fea0003800000 */
[----:B------:R2:W-:Y:S02]  /*11f0*/  STS [UR8+0x20], R7 ;  /* 0x00002007ff007988 */ /* 0x0005e40008000808 */
.L_x_42:
[----:B------:R-:W-:Y:S05]  /*1200*/  @P3 BRA `(.L_x_44) ;  /* 0x0000000000243947 */ /* 0x000fea0003800000 */
[----:B------:R2:W-:Y:S02]  /*1210*/  STS [UR8+0x24], R2 ;  /* 0x00002402ff007988 */ /* 0x0005e40008000808 */
.L_x_43:
[----:B------:R-:W-:Y:S05]  /*1220*/  @P3 BRA `(.L_x_45) ;  /* 0x00000000002c3947 */ /* 0x000fea0003800000 */
[----:B--2---:R-:W2:Y:S01]  /*1230*/  LDS R2, [UR8+0x1c] ;  /* 0x00001c08ff027984 */ /* 0x004ea20008000800 */
[----:B------:R-:W3:Y:S02]  /*1240*/  LDC.64 R6, c[0x0][0x3b8] ;  /* 0x0000ee00ff067b82 */ /* 0x000ee40000000a00 */
[--C-:B---3--:R-:W-:Y:S02]  /*1250*/  SHF.R.U32.HI R5, RZ, 0x4, R7.reuse ;  /* 0x00000004ff057819 */ /* 0x108fe40000011607 */
[----:B----4-:R-:W-:-:S05]  /*1260*/  SHF.R.U64 R3, R6, 0x4, R7 ;  /* 0x0000000406037819 */ /* 0x010fca0000001207 */
[----:B------:R3:W-:Y:S01]  /*1270*/  STS [UR8+0xc], R3 ;  /* 0x00000c03ff007988 */ /* 0x0007e20008000808 */
[----:B--2---:R-:W-:-:S05]  /*1280*/  LOP3.LUT R2, R2, 0xf, R5, 0xb8, !PT ;  /* 0x0000000f02027812 */ /* 0x004fca00078eb805 */
[----:B------:R3:W-:Y:S02]  /*1290*/  STS [UR8+0x1c], R2 ;  /* 0x00001c02ff007988 */ /* 0x0007e40008000808 */
.L_x_44:
[----:B------:R-:W-:Y:S05]  /*12a0*/  @P3 BRA `(.L_x_46) ;  /* 0x00000000001c3947 */ /* 0x000fea0003800000 */
[----:B---3--:R-:W3:Y:S02]  /*12b0*/  LDS R2, [UR8+0x34] ;  /* 0x00003408ff027984 */ /* 0x008ee40008000800 */
[----:B---3--:R-:W-:-:S05]  /*12c0*/  LOP3.LUT R2, R2, 0x7, RZ, 0xb8, !PT ;  /* 0x0000000702027812 */ /* 0x008fca00078eb8ff */
[----:B------:R3:W-:Y:S02]  /*12d0*/  STS [UR8+0x34], R2 ;  /* 0x00003402ff007988 */ /* 0x0007e40008000808 */
.L_x_45:
[----:B------:R-:W-:Y:S05]  /*12e0*/  @P3 BRA `(.L_x_47) ;  /* 0x00000000001c3947 */ /* 0x000fea0003800000 */
[----:B--23--:R-:W2:Y:S02]  /*12f0*/  LDS R2, [UR8+0x34] ;  /* 0x00003408ff027984 */ /* 0x00cea40008000800 */
[----:B--2---:R-:W-:-:S05]  /*1300*/  LOP3.LUT R2, R2, 0x38, RZ, 0xb8, !PT ;  /* 0x0000003802027812 */ /* 0x004fca00078eb8ff */
[----:B------:R2:W-:Y:S02]  /*1310*/  STS [UR8+0x34], R2 ;  /* 0x00003402ff007988 */ /* 0x0005e40008000808 */
.L_x_46:
[----:B------:R-:W-:Y:S05]  /*1320*/  @P3 BRA `(.L_x_48) ;  /* 0x00000000001c3947 */ /* 0x000fea0003800000 */
[----:B--23--:R-:W2:Y:S02]  /*1330*/  LDS R2, [UR8+0x8] ;  /* 0x00000808ff027984 */ /* 0x00cea40008000800 */
[----:B--2---:R-:W-:-:S05]  /*1340*/  LOP3.LUT R2, R2, 0x780, RZ, 0xb8, !PT ;  /* 0x0000078002027812 */ /* 0x004fca00078eb8ff */
[----:B------:R2:W-:Y:S02]  /*1350*/  STS [UR8+0x8], R2 ;  /* 0x00000802ff007988 */ /* 0x0005e40008000808 */
.L_x_47:
[----:B------:R-:W-:Y:S05]  /*1360*/  @P3 BRA `(.L_x_49) ;  /* 0x0000000000283947 */ /* 0x000fea0003800000 */
[----:B--23--:R-:W2:Y:S02]  /*1370*/  LDS R2, [UR8+0x8] ;  /* 0x00000808ff027984 */ /* 0x00cea40008000800 */
[----:B--2---:R-:W-:-:S05]  /*1380*/  LOP3.LUT R2, R2, 0x1800, RZ, 0xb8, !PT ;  /* 0x0000180002027812 */ /* 0x004fca00078eb8ff */
[----:B------:R2:W-:Y:S02]  /*1390*/  STS [UR8+0x8], R2 ;  /* 0x00000802ff007988 */ /* 0x0005e40008000808 */
.L_x_48:
[----:B------:R-:W-:Y:S05]  /*13a0*/  @P3 BREAK.RELIABLE B2 ;  /* 0x0000000000023942 */ /* 0x000fea0003800100 */
[----:B------:R-:W-:Y:S05]  /*13b0*/  @P3 BRA `(.L_x_50) ;  /* 0x0000000000243947 */ /* 0x000fea0003800000 */
[----:B--23--:R-:W2:Y:S01]  /*13c0*/  LDS R2, [UR8+0x8] ;  /* 0x00000808ff027984 */ /* 0x00cea20008000800 */
[----:B----4-:R-:W-:-:S05]  /*13d0*/  IMAD.MOV.U32 R3, RZ, RZ, 0x6000 ;  /* 0x00006000ff037424 */ /* 0x010fca00078e00ff */
[----:B--2---:R-:W-:-:S04]  /*13e0*/  LOP3.LUT R2, R2, 0x4000, R3, 0xd8, !PT ;  /* 0x0000400002027812 */ /* 0x004fc800078ed803 */
[----:B------:R-:W-:-:S05]  /*13f0*/  LOP3.LUT R2, R2, 0x400000, RZ, 0xb8, !PT ;  /* 0x0040000002027812 */ /* 0x000fca00078eb8ff */
[----:B------:R2:W-:Y:S02]  /*1400*/  STS [UR8+0x8], R2 ;  /* 0x00000802ff007988 */ /* 0x0005e40008000808 */
.L_x_49:
[----:B------:R-:W-:Y:S05]  /*1410*/  BSYNC.RELIABLE B2 ;  /* 0x0000000000027941 */ /* 0x000fea0003800100 */
.L_x_40:
[----:B--23--:R-:W2:Y:S02]  /*1420*/  @!P3 LDS R2, [UR8+0x8] ;  /* 0x00000808ff02b984 */ /* 0x00cea40008000800 */
[----:B--2---:R-:W-:-:S05]  /*1430*/  @!P3 LOP3.LUT R2, R2, 0x8000, RZ, 0xb8, !PT ;  /* 0x000080000202b812 */ /* 0x004fca00078eb8ff */
[----:B------:R2:W-:Y:S02]  /*1440*/  @!P3 STS [UR8+0x8], R2 ;  /* 0x00000802ff00b988 */ /* 0x0005e40008000808 */
.L_x_50:
[----:B------:R-:W-:Y:S05]  /*1450*/  BSYNC.RECONVERGENT B3 ;  /* 0x0000000000037941 */ /* 0x000fea0003800200 */
.L_x_39:
[----:B------:R-:W-:Y:S05]  /*1460*/  WARPSYNC.ALL ;  /* 0x0000000000007948 */ /* 0x000fea0003800000 */
[----:B------:R-:W-:Y:S01]  /*1470*/  NOP ;  /* 0x0000000000007918 */ /* 0x000fe20000000000 */
[----:B------:R-:W-:-:S04]  /*1480*/  UIADD3 UR4, UPT, UPT, UR4, 0x100, URZ ;  /* 0x0000010004047890 */ /* 0x000fc8000fffe0ff */
[----:B------:R-:W-:-:S04]  /*1490*/  UIADD3 UR20, UP0, UPT, UR4, UR20, URZ ;  /* 0x0000001404147290 */ /* 0x000fc8000ff1e0ff */
[----:B------:R-:W-:Y:S01]  /*14a0*/  ULEA.HI.X.SX32 UR21, UR4, UR21, 0x1, UP0 ;  /* 0x0000001504157291 */ /* 0x000fe200080f0eff */
[----:B------:R-:W-:Y:S11]  /*14b0*/  @P0 BRA `(.L_x_51) ;  /* 0x0000000000300947 */ /* 0x000ff60003800000 */
[----:B--23--:R-:W2:Y:S01]  /*14c0*/  S2R R2, SR_LANEID ;  /* 0x0000000000027919 */ /* 0x00cea20000000000 */
[----:B------:R-:W-:Y:S05]  /*14d0*/  WARPSYNC.ALL ;  /* 0x0000000000007948 */ /* 0x000fea0003800000 */
[----:B------:R-:W-:Y:S01]  /*14e0*/  NOP ;  /* 0x0000000000007918 */ /* 0x000fe20000000000 */
[----:B--2--5:R-:W-:-:S05]  /*14f0*/  IMAD.SHL.U32 R4, R2, 0x4, RZ ;  /* 0x0000000402047824 */ /* 0x024fca00078e00ff */
[----:B------:R-:W2:Y:S01]  /*1500*/  LDS R5, [R4+UR8] ;  /* 0x0000000804057984 */ /* 0x000ea20008000800 */
[----:B------:R-:W-:-:S05]  /*1510*/  IADD3 R2, P1, PT, R4, UR20, RZ ;  /* 0x0000001404027c10 */ /* 0x000fca000ff3e0ff */
[----:B----4-:R-:W-:-:S05]  /*1520*/  IMAD.X R3, RZ, RZ, UR21, P1 ;  /* 0x00000015ff037e24 */ /* 0x010fca00088e06ff */
[----:B--2---:R2:W3:Y:S01]  /*1530*/  ATOMG.E.EXCH.STRONG.GPU PT, RZ, [R2], R5 ;  /* 0x0000000502ff73a8 */ /* 0x0044e200041ee100 */
[----:B------:R-:W-:-:S04]  /*1540*/  DEPBAR {5,4,3,2,1,0} ;  /* 0x0000003f0000791a */ /* 0x000fc80000000000 */
[----:B------:R-:W4:Y:S02]  /*1550*/  CCTL.E.C.LDCU.IV.DEEP [UR20] ;  /* 0x0000000014007540 */ /* 0x000f240009c08000 */
[----:B----4-:R2:W-:Y:S01]  /*1560*/  UTMACCTL.IV [UR20] ;  /* 0x00000000140079b9 */ /* 0x0105e20008000000 */
[----:B------:R-:W-:Y:S01]  /*1570*/  NOP ;  /* 0x0000000000007918 */ /* 0x000fe20000000000 */
.L_x_51:
[----:B------:R-:W-:Y:S05]  /*1580*/  @P0 BRA `(.L_x_52) ;  /* 0x00000000000c0947 */ /* 0x000fea0003800000 */
[----:B------:R0:W-:Y:S01]  /*1590*/  UTMACMDFLUSH ;  /* 0x00000000000079b7 */ /* 0x0001e20000000000 */
[----:B------:R-:W-:Y:S05]  /*15a0*/  @P0 BRA `(.L_x_52) ;  /* 0x0000000000040947 */ /* 0x000fea0003800000 */
[----:B------:R-:W-:-:S04]  /*15b0*/  DEPBAR.LE SB0, 0x0 ;  /* 0x000080000000791a */ /* 0x000fc80000000000 */
.L_x_52:
[----:B------:R-:W-:Y:S05]  /*15c0*/  WARPSYNC.ALL ;  /* 0x0000000000007948 */ /* 0x000fea0003800000 */
[----:B------:R-:W-:Y:S01]  /*15d0*/  NOP ;  /* 0x0000000000007918 */ /* 0x000fe20000000000 */
[----:B---3--:R-:W-:Y:S01]  /*15e0*/  BAR.SYNC.DEFER_BLOCKING 0x0 ;  /* 0x0000000000007b1d */ /* 0x008fe20000010000 */
[----:B--2---:R-:W-:Y:S01]  /*15f0*/  SHF.R.U32.HI R2, RZ, 0x5, R0 ;  /* 0x00000005ff027819 */ /* 0x004fe20000011600 */
[----:B------:R-:W-:-:S03]  /*1600*/  UIADD3 UR12, UPT, UPT, UR8, 0x18020, URZ ;  /* 0x00018020080c7890 */ /* 0x000fc6000fffe0ff */
[----:B------:R-:W-:Y:S01]  /*1610*/  R2UR UR22, R2 ;  /* 0x00000000021672ca */ /* 0x000fe200000e0000 */
[----:B------:R-:W-:Y:S01]  /*1620*/  VOTEU.ALL UP0, P3 ;  /* 0x0000000000ff7886 */ /* 0x000fe20001800000 */
[----:B------:R-:W-:Y:S01]  /*1630*/  UMOV UR4, 0x1 ;  /* 0x0000000100047882 */ /* 0x000fe20000000000 */
[----:B------:R-:W-:Y:S01]  /*1640*/  VOTEU.ALL UP1, P3 ;  /* 0x0000000000ff7886 */ /* 0x000fe20001820000 */
[----:B------:R-:W-:Y:S02]  /*1650*/  BSSY.RECONVERGENT B3, `(.L_x_53) ;  /* 0x0000018000037945 */ /* 0x000fe40003800200 */
[----:B------:R-:W-:-:S04]  /*1660*/  @!UP0 UIADD3 UR10, UPT, UPT, -UR4, 0x100000, URZ ;  /* 0x00100000040a8890 */ /* 0x000fc8000fffe1ff */
[----:B------:R-:W-:Y:S02]  /*1670*/  @!UP0 USHF.L.U32 UR11, UR10, 0xb, URZ ;  /* 0x0000000b0a0b8899 */ /* 0x000fe400080006ff */
[----:B------:R-:W-:Y:S02]  /*1680*/  @!UP0 USHF.L.U32 UR10, UR10, 0x1, URZ ;  /* 0x000000010a0a8899 */ /* 0x000fe400080006ff */
[----:B------:R-:W-:-:S04]  /*1690*/  @!UP0 UIADD3 UR4, UPT, UPT, -UR4, 0x100000, URZ ;  /* 0x0010000004048890 */ /* 0x000fc8000fffe1ff */
[----:B------:R-:W-:Y:S02]  /*16a0*/  @!UP0 USHF.L.U32 UR5, UR4, 0xb, URZ ;  /* 0x0000000b04058899 */ /* 0x000fe400080006ff */
[----:B------:R-:W-:Y:S01]  /*16b0*/  @!UP0 USHF.L.U32 UR4, UR4, 0x1, URZ ;  /* 0x0000000104048899 */ /* 0x000fe200080006ff */
[----:B------:R-:W-:Y:S01]  /*16c0*/  VOTEU.ALL UP0, P3 ;  /* 0x0000000000ff7886 */ /* 0x000fe20001800000 */
[----:B------:R-:W2:Y:S04]  /*16d0*/  FENCE.VIEW.ASYNC.S ;  /* 0x00000000000073c6 */ /* 0x000ea80000000000 */
[----:B--2---:R2:W3:Y:S06]  /*16e0*/  @!UP0 SYNCS.EXCH.64 URZ, [UR8+0x18000], UR10 ;  /* 0x0180000a08ff85b2 */ /* 0x0044ec0008000100 */
[----:B------:R2:W3:Y:S02]  /*16f0*/  @!UP1 SYNCS.EXCH.64 URZ, [UR8+0x18020], UR4 ;  /* 0x0180200408ff95b2 */ /* 0x0004e40008000100 */
[----:B---3--:R-:W-:Y:S06]  /*1700*/  BAR.SYNC.DEFER_BLOCKING 0x0 ;  /* 0x0000000000007b1d */ /* 0x008fec0000010000 */
[----:B------:R-:W-:Y:S05]  /*1710*/  @P3 BRA `(.L_x_54) ;  /* 0x00000000002c3947 */ /* 0x000fea0003800000 */
[----:B--2---:R-:W-:Y:S02]  /*1720*/  UMOV UR4, 0x1 ;  /* 0x0000000100047882 */ /* 0x004fe40000000000 */
[----:B------:R-:W-:-:S04]  /*1730*/  UIADD3 UR10, UPT, UPT, -UR4, 0x100000, URZ ;  /* 0x00100000040a7890 */ /* 0x000fc8000fffe1ff */
[----:B------:R-:W-:Y:S02]  /*1740*/  USHF.L.U32 UR11, UR10, 0xb, URZ ;  /* 0x0000000b0a0b7899 */ /* 0x000fe400080006ff */
[----:B------:R-:W-:Y:S02]  /*1750*/  USHF.L.U32 UR10, UR10, 0x1, URZ ;  /* 0x000000010a0a7899 */ /* 0x000fe400080006ff */
[----:B------:R-:W-:-:S04]  /*1760*/  UIADD3 UR4, UPT, UPT, -UR4, 0x100000, URZ ;  /* 0x0010000004047890 */ /* 0x000fc8000fffe1ff */
[----:B------:R-:W-:Y:S02]  /*1770*/  USHF.L.U32 UR5, UR4, 0xb, URZ ;  /* 0x0000000b04057899 */ /* 0x000fe400080006ff */
[----:B------:R-:W-:Y:S01]  /*1780*/  USHF.L.U32 UR4, UR4, 0x1, URZ ;  /* 0x0000000104047899 */ /* 0x000fe200080006ff */
[----:B------:R-:W2:Y:S03]  /*1790*/  FENCE.VIEW.ASYNC.S ;  /* 0x00000000000073c6 */ /* 0x000ea60000000000 */
[----:B--2---:R3:W2:Y:S08]  /*17a0*/  SYNCS.EXCH.64 URZ, [UR8+0x18008], UR10 ;  /* 0x0180080a08ff75b2 */ /* 0x0046b00008000100 */
[----:B------:R3:W4:Y:S02]  /*17b0*/  SYNCS.EXCH.64 URZ, [UR8+0x18028], UR4 ;  /* 0x0180280408ff75b2 */ /* 0x0007240008000100 */
[----:B---3--:R-:W-:Y:S01]  /*17c0*/  NOP ;  /* 0x0000000000007918 */ /* 0x008fe20000000000 */
.L_x_54:
[----:B--2---:R-:W-:Y:S05]  /*17d0*/  BSYNC.RECONVERGENT B3 ;  /* 0x0000000000037941 */ /* 0x004fea0003800200 */
.L_x_53:
[----:B----4-:R-:W-:Y:S06]  /*17e0*/  BAR.SYNC.DEFER_BLOCKING 0x0 ;  /* 0x0000000000007b1d */ /* 0x010fec0000010000 */
[----:B------:R-:W-:Y:S04]  /*17f0*/  BSSY.RECONVERGENT B3, `(.L_x_55) ;  /* 0x000000d000037945 */ /* 0x000fe80003800200 */
[----:B------:R-:W-:Y:S05]  /*1800*/  @P3 BRA `(.L_x_56) ;  /* 0x00000000002c3947 */ /* 0x000fea0003800000 */
[----:B------:R-:W-:Y:S02]  /*1810*/  UMOV UR4, 0x1 ;  /* 0x0000000100047882 */ /* 0x000fe40000000000 */
[----:B------:R-:W-:-:S04]  /*1820*/  UIADD3 UR10, UPT, UPT, -UR4, 0x100000, URZ ;  /* 0x00100000040a7890 */ /* 0x000fc8000fffe1ff */
[----:B------:R-:W-:Y:S02]  /*1830*/  USHF.L.U32 UR11, UR10, 0xb, URZ ;  /* 0x0000000b0a0b7899 */ /* 0x000fe400080006ff */
[----:B------:R-:W-:Y:S02]  /*1840*/  USHF.L.U32 UR10, UR10, 0x1, URZ ;  /* 0x000000010a0a7899 */ /* 0x000fe400080006ff */
[----:B------:R-:W-:-:S04]  /*1850*/  UIADD3 UR4, UPT, UPT, -UR4, 0x100000, URZ ;  /* 0x0010000004047890 */ /* 0x000fc8000fffe1ff */
[----:B------:R-:W-:Y:S02]  /*1860*/  USHF.L.U32 UR5, UR4, 0xb, URZ ;  /* 0x0000000b04057899 */ /* 0x000fe400080006ff */
[----:B------:R-:W-:Y:S01]  /*1870*/  USHF.L.U32 UR4, UR4, 0x1, URZ ;  /* 0x0000000104047899 */ /* 0x000fe200080006ff */
[----:B------:R-:W2:Y:S03]  /*1880*/  FENCE.VIEW.ASYNC.S ;  /* 0x00000000000073c6 */ /* 0x000ea60000000000 */
[----:B--2---:R2:W3:Y:S08]  /*1890*/  SYNCS.EXCH.64 URZ, [UR8+0x18010], UR10 ;  /* 0x0180100a08ff75b2 */ /* 0x0044f00008000100 */
[----:B------:R2:W4:Y:S01]  /*18a0*/  SYNCS.EXCH.64 URZ, [UR8+0x18030], UR4 ;  /* 0x0180300408ff75b2 */ /* 0x0005220008000100 */
[----:B------:R-:W-:Y:S01]  /*18b0*/  NOP ;  /* 0x0000000000007918 */ /* 0x000fe20000000000 */
.L_x_56:
[----:B--2---:R-:W-:Y:S05]  /*18c0*/  BSYNC.RECONVERGENT B3 ;  /* 0x0000000000037941 */ /* 0x004fea0003800200 */
.L_x_55:
[----:B---34-:R-:W-:Y:S01]  /*18d0*/  BAR.SYNC.DEFER_BLOCKING 0x0 ;  /* 0x0000000000007b1d */ /* 0x018fe20000010000 */
[----:B------:R-:W-:Y:S01]  /*18e0*/  USHF.L.U32 UR15, UR7, 0x7, URZ ;  /* 0x00000007070f7899 */ /* 0x000fe200080006ff */
[----:B------:R-:W-:Y:S01]  /*18f0*/  ISETP.GE.AND P0, PT, R8, 0x1, PT ;  /* 0x000000010800780c */ /* 0x000fe20003f06270 */
[----:B------:R-:W-:-:S03]  /*1900*/  USHF.L.U32 UR18, UR9, 0x6, URZ ;  /* 0x0000000609127899 */ /* 0x000fc600080006ff */
        /* <DEDUP_REMOVED lines=13> */
.L_x_58:
[----:B--2---:R-:W-:Y:S05]  /*19e0*/  BSYNC.RECONVERGENT B3 ;  /* 0x0000000000037941 */ /* 0x004fea0003800200 */
.L_x_57:
[----:B------:R-:W-:Y:S05]  /*19f0*/  @!P0 BRA `(.L_x_59) ;  /* 0x0000000800748947 */ /* 0x000fea0003800000 */
[----:B---34-:R-:W-:Y:S01]  /*1a00*/  BAR.SYNC.DEFER_BLOCKING 0x0 ;  /* 0x0000000000007b1d */ /* 0x018fe20000010000 */
[----:B------:R-:W-:Y:S01]  /*1a10*/  @!P3 IMAD.MOV.U32 R2, RZ, RZ, 0x6000 ;  /* 0x00006000ff02b424 */ /* 0x000fe200078e00ff */
[----:B------:R-:W-:Y:S02]  /*1a20*/  ELECT P1, URZ, PT ;  /* 0x0000000000ff782f */ /* 0x000fe40003820000 */
[----:B------:R-:W-:Y:S02]  /*1a30*/  ELECT P0, URZ, PT ;  /* 0x0000000000ff782f */ /* 0x000fe40003800000 */
[C---:B------:R-:W-:Y:S01]  /*1a40*/  ISETP.LT.U32.AND P1, PT, R36.reuse, 0x20, P1 ;  /* 0x000000202400780c */ /* 0x040fe20000f21070 */
[----:B------:R-:W-:Y:S01]  /*1a50*/  UMOV UR11, UR15 ;  /* 0x0000000f000b7c82 */ /* 0x000fe20008000000 */
[----:B------:R-:W-:Y:S01]  /*1a60*/  ISETP.LT.U32.AND P0, PT, R36, 0x20, P0 ;  /* 0x000000202400780c */ /* 0x000fe20000701070 */
[----:B------:R-:W-:-:S10]  /*1a70*/  UIADD3 UR16, UPT, UPT, UR8, 0x10000, URZ ;  /* 0x0001000008107890 */ /* 0x000fd4000fffe0ff */
[----:B------:R-:W-:Y:S01]  /*1a80*/  VOTEU.ANY UP0, P1 ;  /* 0x0000000000ff7886 */ /* 0x000fe20000800100 */
[----:B------:R-:W-:Y:S01]  /*1a90*/  VOTEU.ANY UP2, P1 ;  /* 0x0000000000ff7886 */ /* 0x000fe20000840100 */
[----:B------:R-:W-:Y:S01]  /*1aa0*/  VOTEU.ANY UP1, P0 ;  /* 0x0000000000ff7886 */ /* 0x000fe20000020100 */
[----:B------:R-:W-:Y:S01]  /*1ab0*/  VOTEU.ANY UP3, P0 ;  /* 0x0000000000ff7886 */ /* 0x000fe20000060100 */
[----:B------:R2:W-:Y:S01]  /*1ac0*/  @!P3 SYNCS.ARRIVE.TRANS64 RZ, [UR8+0x18000], R2 ;  /* 0x01800002ffffb9a7 */ /* 0x0005e20008000008 */
[----:B------:R3:W-:Y:S06]  /*1ad0*/  MEMBAR.ALL.CTA ;  /* 0x0000000000007992 */ /* 0x0007ec0000008000 */
[----:B---3--:R-:W3:Y:S01]  /*1ae0*/  FENCE.VIEW.ASYNC.S ;  /* 0x00000000000073c6 */ /* 0x008ee20000000000 */
[----:B------:R-:W-:Y:S01]  /*1af0*/  @UP0 UIADD3 UR9, UPT, UPT, UR8, 0x18000, URZ ;  /* 0x0001800008090890 */ /* 0x000fe2000fffe0ff */
[----:B------:R-:W-:Y:S01]  /*1b00*/  @UP0 UMOV UR10, URZ ;  /* 0x000000ff000a0c82 */ /* 0x000fe20008000000 */
[----:B------:R-:W-:Y:S01]  /*1b10*/  @UP1 UIADD3 UR17, UPT, UPT, UR8, 0x18000, URZ ;  /* 0x0001800008111890 */ /* 0x000fe2000fffe0ff */
[----:B------:R-:W-:Y:S01]  /*1b20*/  @UP1 UMOV UR19, URZ ;  /* 0x000000ff00131c82 */ /* 0x000fe20008000000 */
[----:B------:R-:W-:Y:S01]  /*1b30*/  UISETP.NE.U32.AND UP0, UPT, UR22, URZ, UPT ;  /* 0x000000ff1600728c */ /* 0x000fe2000bf05070 */
[----:B---3--:R-:W-:Y:S06]  /*1b40*/  BAR.SYNC.DEFER_BLOCKING 0x0 ;  /* 0x0000000000007b1d */ /* 0x008fec0000010000 */
[----:B------:R2:W-:Y:S02]  /*1b50*/  @UP2 UTMALDG.2D [UR8], [UR24] ;  /* 0x00000008180025b4 */ /* 0x0005e40008008000 */
[----:B------:R-:W-:Y:S06]  /*1b60*/  BAR.SYNC.DEFER_BLOCKING 0x0 ;  /* 0x0000000000007b1d */ /* 0x000fec0000010000 */
[----:B------:R2:W-:Y:S02]  /*1b70*/  @UP3 UTMALDG.2D [UR16], [UR26] ;  /* 0x000000101a0035b4 */ /* 0x0005e40008008000 */
[----:B------:R-:W-:Y:S06]  /*1b80*/  BAR.SYNC.DEFER_BLOCKING 0x0 ;  /* 0x0000000000007b1d */ /* 0x000fec0000010000 */
[----:B------:R-:W3:Y:S02]  /*1b90*/  SYNCS.PHASECHK.TRANS64.TRYWAIT P0, [UR8+0x18000], RZ ;  /* 0x018000ffff0075a7 */ /* 0x000ee40008001108 */
[----:B--23--:R-:W-:Y:S05]  /*1ba0*/  @!P0 BRA `(.L_x_60) ;  /* 0x0000000c00cc8947 */ /* 0x00cfea0003800000 */
.L_x_78:
[----:B------:R-:W-:Y:S05]  /*1bb0*/  BRA.U UP0, `(.L_x_61) ;  /* 0x0000000100747547 */ /* 0x000fea000b800000 */
[----:B------:R-:W-:Y:S02]  /*1bc0*/  USHF.R.U32.HI UR6, URZ, 0x4, UR8 ;  /* 0x00000004ff067899 */ /* 0x000fe40008011608 */
[----:B------:R-:W-:Y:S02]  /*1bd0*/  USHF.R.U32.HI UR10, URZ, 0x4, UR16 ;  /* 0x00000004ff0a7899 */ /* 0x000fe40008011610 */
[----:B------:R-:W-:Y:S02]  /*1be0*/  USGXT.U32 UR6, UR6, 0xe ;  /* 0x0000000e0606789a */ /* 0x000fe40008000000 */
[----:B------:R-:W-:Y:S02]  /*1bf0*/  USGXT.U32 UR10, UR10, 0xe ;  /* 0x0000000e0a0a789a */ /* 0x000fe40008000000 */
[----:B------:R-:W-:Y:S02]  /*1c00*/  UIADD3 UR34, UP0, UPT, UR6, 0x2, URZ ;  /* 0x0000000206227890 */ /* 0x000fe4000ff1e0ff */
[----:B------:R-:W-:Y:S01]  /*1c10*/  UIADD3 UR32, UP1, UPT, UR10, 0x80, URZ ;  /* 0x000000800a207890 */ /* 0x000fe2000ff3e0ff */
[----:B------:R-:W-:Y:S01]  /*1c20*/  UMOV UR4, URZ ;  /* 0x000000ff00047c82 */ /* 0x000fe20008000000 */
[----:B------:R-:W-:Y:S01]  /*1c30*/  UMOV UR5, URZ ;  /* 0x000000ff00057c82 */ /* 0x000fe20008000000 */
[----:B------:R-:W-:-:S02]  /*1c40*/  UIADD3.X UR35, UPT, UPT, UR4, 0x40004040, URZ, UP0, !UPT ;  /* 0x4000404004237890 */ /* 0x000fc400087fe4ff */
[----:B------:R-:W-:Y:S02]  /*1c50*/  UIADD3.X UR33, UPT, UPT, UR5, -0x7fffbfe0, URZ, UP1, !UPT ;  /* 0x8000402005217890 */ /* 0x000fe40008ffe4ff */
[----:B------:R-:W-:Y:S02]  /*1c60*/  UIADD3.64 UR4, UPT, UPT, UR34, 0x2, URZ ;  /* 0x0000000222047897 */ /* 0x000fe4000fffe0ff */
[----:B------:R-:W-:Y:S02]  /*1c70*/  UIADD3.64 UR16, UPT, UPT, UR32, 0x80, URZ ;  /* 0x0000008020107897 */ /* 0x000fe4000fffe0ff */
[----:B------:R-:W-:Y:S02]  /*1c80*/  UIADD3.64 UR28, UPT, UPT, UR34, 0x4, URZ ;  /* 0x00000004221c7897 */ /* 0x000fe4000fffe0ff */
[----:B------:R-:W-:Y:S01]  /*1c90*/  UIADD3.64 UR30, UPT, UPT, UR32, 0x100, URZ ;  /* 0x00000100201e7897 */ /* 0x000fe2000fffe0ff */
[----:B------:R-:W-:Y:S01]  /*1ca0*/  UMOV UR36, 0x0 ;  /* 0x0000000000247882 */ /* 0x000fe20000000000 */
[----:B------:R-:W-:Y:S01]  /*1cb0*/  UMOV UR37, 0x8110010 ;  /* 0x0811001000257882 */ /* 0x000fe20000000000 */
[----:B------:R-:W-:Y:S01]  /*1cc0*/  UMOV UR7, 0x40004040 ;  /* 0x4000404000077882 */ /* 0x000fe20000000000 */
[----:B------:R-:W-:Y:S01]  /*1cd0*/  UMOV UR11, 0x80004020 ;  /* 0x80004020000b7882 */ /* 0x000fe20000000000 */
[----:B------:R-:W-:Y:S01]  /*1ce0*/  UMOV UR38, 0x0 ;  /* 0x0000000000267882 */ /* 0x000fe20000000000 */
[----:B------:R-:W-:Y:S01]  /*1cf0*/  UMOV UR39, 0x8110010 ;  /* 0x0811001000277882 */ /* 0x000fe20000000000 */
[----:B------:R-:W-:Y:S01]  /*1d00*/  UMOV UR40, 0x0 ;  /* 0x0000000000287882 */ /* 0x000fe20000000000 */
[----:B------:R-:W-:Y:S01]  /*1d10*/  UMOV UR41, 0x8110010 ;  /* 0x0811001000297882 */ /* 0x000fe20000000000 */
[----:B------:R2:W-:Y:S01]  /*1d20*/  UTCQMMA gdesc[UR6], gdesc[UR10], tmem[UR23], tmem[UR36], idesc[UR37], !UPT ;  /* 0x00ff240a060075ea */ /* 0x0005e2000f800317 */
[----:B------:R-:W-:Y:S01]  /*1d30*/  UMOV UR42, 0x0 ;  /* 0x00000000002a7882 */ /* 0x000fe20000000000 */
[----:B------:R-:W-:Y:S01]  /*1d40*/  UMOV UR43, 0x8110010 ;  /* 0x08110010002b7882 */ /* 0x000fe20000000000 */
[----:B------:R2:W-:Y:S01]  /*1d50*/  UTCQMMA gdesc[UR34], gdesc[UR32], tmem[UR23], tmem[UR38], idesc[UR39], UPT ;  /* 0x00ff2620220075ea */ /* 0x0005e2000b800317 */
[----:B------:R2:W-:Y:S01]  /*1d60*/  UTCQMMA gdesc[UR4], gdesc[UR16], tmem[UR23], tmem[UR40], idesc[UR41], UPT ;  /* 0x00ff2810040075ea */ /* 0x0005e2000b800317 */
[----:B------:R2:W-:Y:S01]  /*1d70*/  UTCQMMA gdesc[UR28], gdesc[UR30], tmem[UR23], tmem[UR42], idesc[UR43], UPT ;  /* 0x00ff2a1e1c0075ea */ /* 0x0005e2000b800317 */
[----:B------:R-:W-:Y:S01]  /*1d80*/  NOP ;  /* 0x0000000000007918 */ /* 0x000fe20000000000 */
.L_x_61:
[----:B------:R-:W-:Y:S01]  /*1d90*/  ELECT P0, URZ, PT ;  /* 0x0000000000ff782f */ /* 0x000fe20003800000 */
[----:B--2---:R-:W-:Y:S01]  /*1da0*/  UMOV UR4, UR12 ;  /* 0x0000000c00047c82 */ /* 0x004fe20008000000 */
[----:B------:R-:W-:Y:S02]  /*1db0*/  UMOV UR5, URZ ;  /* 0x000000ff00057c82 */ /* 0x000fe40008000000 */
[----:B------:R-:W-:-:S13]  /*1dc0*/  ISETP.LT.U32.AND P0, PT, R36, 0x20, P0 ;  /* 0x000000202400780c */ /* 0x000fda0000701070 */
[----:B------:R-:W-:Y:S01]  /*1dd0*/  VOTEU.ANY UP0, P0 ;  /* 0x0000000000ff7886 */ /* 0x000fe20000000100 */
[----:B------:R-:W-:Y:S01]  /*1de0*/  VOTEU.ANY UP1, P0 ;  /* 0x0000000000ff7886 */ /* 0x000fe20000020100 */
[----:B------:R-:W-:-:S03]  /*1df0*/  ISETP.GE.U32.AND P0, PT, R8, 0x81, PT ;  /* 0x000000810800780c */ /* 0x000fc60003f06070 */
[----:B------:R-:W-:Y:S02]  /*1e00*/  @UP0 UMOV UR4, UR4 ;  /* 0x0000000400040c82 */ /* 0x000fe40008000000 */
[----:B------:R2:W-:Y:S01]  /*1e10*/  @UP1 UTCBAR [UR4], URZ ;  /* 0x000000ff040013e9 */ /* 0x0005e200080000ff */
[----:B------:R-:W-:Y:S06]  /*1e20*/  BAR.SYNC.DEFER_BLOCKING 0x0 ;  /* 0x0000000000007b1d */ /* 0x000fec0000010000 */
[----:B------:R-:W3:Y:S02]  /*1e30*/  SYNCS.PHASECHK.TRANS64.TRYWAIT P1, [UR8+0x18020], RZ ;  /* 0x018020ffff0075a7 */ /* 0x000ee40008021108 */
[----:B--23--:R-:W-:Y:S05]  /*1e40*/  @!P1 BRA `(.L_x_62) ;  /* 0x0000000c00309947 */ /* 0x00cfea0003800000 */
.L_x_79:
[----:B------:R-:W-:Y:S01]  /*1e50*/  UMOV UR4, URZ ;  /* 0x000000ff00047c82 */ /* 0x000fe20008000000 */
[----:B------:R-:W-:Y:S05]  /*1e60*/  @!P0 BRA `(.L_x_59) ;  /* 0x0000000400588947 */ /* 0x000fea0003800000 */
[----:B------:R-:W2:Y:S01]  /*1e70*/  LDCU UR29, c[0x0][0x3a0] ;  /* 0x00007400ff1d77ac */ /* 0x000ea20008000800 */
[----:B------:R-:W-:Y:S01]  /*1e80*/  UMOV UR9, 0x1 ;  /* 0x0000000100097882 */ /* 0x000fe20000000000 */
[----:B------:R-:W-:-:S05]  /*1e90*/  UMOV UR14, 0x80 ;  /* 0x00000080000e7882 */ /* 0x000fca0000000000 */
.L_x_66:
[----:B------:R-:W-:Y:S01]  /*1ea0*/  BAR.SYNC.DEFER_BLOCKING 0x0 ;  /* 0x0000000000007b1d */ /* 0x000fe20000010000 */
[----:B------:R-:W-:Y:S01]  /*1eb0*/  ULEA UR28, UR9, UR8, 0x3 ;  /* 0x00000008091c7291 */ /* 0x000fe2000f8e18ff */
[----:B------:R-:W-:Y:S01]  /*1ec0*/  @!P3 IMAD.MOV.U32 R2, RZ, RZ, 0x6000 ;  /* 0x00006000ff02b424 */ /* 0x000fe200078e00ff */
[----:B------:R-:W-:Y:S01]  /*1ed0*/  ELECT P1, URZ, PT ;  /* 0x0000000000ff782f */ /* 0x000fe20003820000 */
[----:B------:R-:W-:-:S03]  /*1ee0*/  ULEA UR12, UR9, UR8, 0xe ;  /* 0x00000008090c7291 */ /* 0x000fc6000f8e70ff */
[----:B------:R-:W-:Y:S02]  /*1ef0*/  ISETP.LT.U32.AND P1, PT, R36, 0x20, P1 ;  /* 0x000000202400780c */ /* 0x000fe40000f21070 */
[----:B------:R-:W-:Y:S01]  /*1f00*/  ELECT P0, URZ, PT ;  /* 0x0000000000ff782f */ /* 0x000fe20003800000 */
[----:B------:R-:W-:-:S03]  /*1f10*/  ULEA UR16, UR9, UR8, 0xd ;  /* 0x0000000809107291 */ /* 0x000fc6000f8e68ff */
[----:B------:R-:W-:Y:S01]  /*1f20*/  ISETP.LT.U32.AND P0, PT, R36, 0x20, P0 ;  /* 0x000000202400780c */ /* 0x000fe20000701070 */
[----:B------:R-:W-:Y:S01]  /*1f30*/  UMOV UR19, UR14 ;  /* 0x0000000e00137c82 */ /* 0x000fe20008000000 */
[----:B------:R-:W-:Y:S02]  /*1f40*/  UIADD3 UR16, UPT, UPT, UR16, 0x10000, URZ ;  /* 0x0001000010107890 */ /* 0x000fe4000fffe0ff */
[----:B------:R-:W-:-:S03]  /*1f50*/  USHF.L.U32 UR5, UR4, 0x1f, URZ ;  /* 0x0000001f04057899 */ /* 0x000fc600080006ff */
[----:B------:R-:W-:Y:S01]  /*1f60*/  VOTEU.ANY UP0, P1 ;  /* 0x0000000000ff7886 */ /* 0x000fe20000800100 */
[----:B------:R3:W-:Y:S01]  /*1f70*/  @!P3 SYNCS.ARRIVE.TRANS64 RZ, [UR28+0x18000], R2 ;  /* 0x01800002ffffb9a7 */ /* 0x0007e2000800001c */
[----:B------:R4:W-:Y:S06]  /*1f80*/  MEMBAR.ALL.CTA ;  /* 0x0000000000007992 */ /* 0x0009ec0000008000 */
[----:B----4-:R-:W4:Y:S01]  /*1f90*/  FENCE.VIEW.ASYNC.S ;  /* 0x00000000000073c6 */ /* 0x010f220000000000 */
[----:B------:R-:W-:Y:S01]  /*1fa0*/  @UP0 UIADD3 UR13, UPT, UPT, UR28, 0x18000, URZ ;  /* 0x000180001c0d0890 */ /* 0x000fe2000fffe0ff */
[----:B----4-:R-:W-:Y:S01]  /*1fb0*/  VOTEU.ANY UP0, P1 ;  /* 0x0000000000ff7886 */ /* 0x010fe20000800100 */
[----:B------:R-:W-:Y:S01]  /*1fc0*/  VOTEU.ANY UP1, P0 ;  /* 0x0000000000ff7886 */ /* 0x000fe20000020100 */
[----:B---3--:R-:W-:-:S04]  /*1fd0*/  IMAD.U32 R2, RZ, RZ, UR5 ;  /* 0x00000005ff027e24 */ /* 0x008fc8000f8e00ff */
[----:B------:R-:W-:Y:S01]  /*1fe0*/  @UP1 UIADD3 UR17, UPT, UPT, UR28, 0x18000, URZ ;  /* 0x000180001c111890 */ /* 0x000fe2000fffe0ff */
[----:B------:R-:W-:Y:S01]  /*1ff0*/  VOTEU.ANY UP1, P0 ;  /* 0x0000000000ff7886 */ /* 0x000fe20000020100 */
[----:B------:R-:W-:Y:S06]  /*2000*/  BAR.SYNC.DEFER_BLOCKING 0x0 ;  /* 0x0000000000007b1d */ /* 0x000fec0000010000 */
[----:B------:R3:W-:Y:S01]  /*2010*/  @UP0 UTMALDG.2D [UR12], [UR24] ;  /* 0x0000000c180005b4 */ /* 0x0007e20008008000 */
[----:B------:R-:W-:Y:S01]  /*2020*/  UISETP.NE.U32.AND UP0, UPT, UR22, URZ, UPT ;  /* 0x000000ff1600728c */ /* 0x000fe2000bf05070 */
[----:B------:R-:W-:Y:S06]  /*2030*/  BAR.SYNC.DEFER_BLOCKING 0x0 ;  /* 0x0000000000007b1d */ /* 0x000fec0000010000 */
[----:B------:R3:W-:Y:S02]  /*2040*/  @UP1 UTMALDG.2D [UR16], [UR26] ;  /* 0x000000101a0015b4 */ /* 0x0007e40008008000 */
[----:B------:R-:W-:Y:S06]  /*2050*/  BAR.SYNC.DEFER_BLOCKING 0x0 ;  /* 0x0000000000007b1d */ /* 0x000fec0000010000 */
[----:B------:R-:W4:Y:S02]  /*2060*/  SYNCS.PHASECHK.TRANS64.TRYWAIT P0, [UR28+0x18000], R2 ;  /* 0x01800002ff0075a7 */ /* 0x000f24000800111c */
[----:B---34-:R-:W-:Y:S05]  /*2070*/  @!P0 BRA `(.L_x_63) ;  /* 0x0000000800b08947 */ /* 0x018fea0003800000 */
.L_x_80:
        /* <DEDUP_REMOVED lines=11> */
[----:B------:R-:W-:Y:S02]  /*2130*/  UIADD3 UR6, UP0, UPT, UR16, 0x2, URZ ;  /* 0x0000000210067890 */ /* 0x000fe4000ff1e0ff */
[----:B------:R-:W-:Y:S02]  /*2140*/  UIADD3 UR32, UP1, UPT, UR30, 0x80, URZ ;  /* 0x000000801e207890 */ /* 0x000fe4000ff3e0ff */
[----:B------:R-:W-:Y:S02]  /*2150*/  UIADD3 UR34, UP2, UPT, UR16, 0x4, URZ ;  /* 0x0000000410227890 */ /* 0x000fe4000ff5e0ff */
[----:B------:R-:W-:Y:S02]  /*2160*/  UIADD3 UR36, UP3, UPT, UR30, 0x100, URZ ;  /* 0x000001001e247890 */ /* 0x000fe4000ff7e0ff */
[----:B------:R-:W-:-:S02]  /*2170*/  UIADD3.X UR7, UPT, UPT, UR17, URZ, URZ, UP0, !UPT ;  /* 0x000000ff11077290 */ /* 0x000fc400087fe4ff */
[----:B------:R-:W-:Y:S02]  /*2180*/  UIADD3.X UR33, UPT, UPT, UR31, URZ, URZ, UP1, !UPT ;  /* 0x000000ff1f217290 */ /* 0x000fe40008ffe4ff */
[----:B------:R-:W-:Y:S02]  /*2190*/  UIADD3.X UR35, UPT, UPT, UR17, URZ, URZ, UP2, !UPT ;  /* 0x000000ff11237290 */ /* 0x000fe400097fe4ff */
[----:B------:R-:W-:Y:S01]  /*21a0*/  UIADD3.X UR37, UPT, UPT, UR31, URZ, URZ, UP3, !UPT ;  /* 0x000000ff1f257290 */ /* 0x000fe20009ffe4ff */
        /* <DEDUP_REMOVED lines=8> */
[----:B------:R3:W-:Y:S01]  /*2230*/  UTCQMMA gdesc[UR10], gdesc[UR12], tmem[UR23], tmem[UR38], idesc[UR39], UPT ;  /* 0x00ff260c0a0075ea */ /* 0x0007e2000b800317 */
[----:B------:R-:W-:Y:S01]  /*2240*/  UMOV UR44, 0x0 ;  /* 0x00000000002c7882 */ /* 0x000fe20000000000 */
[----:B------:R-:W-:Y:S01]  /*2250*/  UMOV UR45, 0x8110010 ;  /* 0x08110010002d7882 */ /* 0x000fe20000000000 */
[----:B------:R3:W-:Y:S01]  /*2260*/  UTCQMMA gdesc[UR16], gdesc[UR30], tmem[UR23], tmem[UR40], idesc[UR41], UPT ;  /* 0x00ff281e100075ea */ /* 0x0007e2000b800317 */
[----:B------:R3:W-:Y:S01]  /*2270*/  UTCQMMA gdesc[UR6], gdesc[UR32], tmem[UR23], tmem[UR42], idesc[UR43], UPT ;  /* 0x00ff2a20060075ea */ /* 0x0007e2000b800317 */
[----:B------:R3:W-:Y:S01]  /*2280*/  UTCQMMA gdesc[UR34], gdesc[UR36], tmem[UR23], tmem[UR44], idesc[UR45], UPT ;  /* 0x00ff2c24220075ea */ /* 0x0007e2000b800317 */
[----:B------:R-:W-:Y:S01]  /*2290*/  NOP ;  /* 0x0000000000007918 */ /* 0x000fe20000000000 */
.L_x_64:
[----:B------:R-:W-:Y:S01]  /*22a0*/  ELECT P0, URZ, PT ;  /* 0x0000000000ff782f */ /* 0x000fe20003800000 */
[----:B---3--:R-:W-:-:S03]  /*22b0*/  UIADD3 UR6, UPT, UPT, UR28, 0x18020, URZ ;  /* 0x000180201c067890 */ /* 0x008fc6000fffe0ff */
[----:B------:R-:W-:Y:S01]  /*22c0*/  ISETP.LT.U32.AND P0, PT, R36, 0x20, P0 ;  /* 0x000000202400780c */ /* 0x000fe20000701070 */
[----:B------:R-:W-:-:S12]  /*22d0*/  UMOV UR7, URZ ;  /* 0x000000ff00077c82 */ /* 0x000fd80008000000 */
[----:B------:R-:W-:Y:S01]  /*22e0*/  VOTEU.ANY UP0, P0 ;  /* 0x0000000000ff7886 */ /* 0x000fe20000000100 */
[----:B------:R-:W-:-:S04]  /*22f0*/  VOTEU.ANY UP1, P0 ;  /* 0x0000000000ff7886 */ /* 0x000fc80000020100 */
[----:B------:R-:W-:Y:S02]  /*2300*/  @UP0 UMOV UR6, UR6 ;  /* 0x0000000600060c82 */ /* 0x000fe40008000000 */
[----:B------:R3:W-:Y:S01]  /*2310*/  @UP1 UTCBAR [UR6], URZ ;  /* 0x000000ff060013e9 */ /* 0x0007e200080000ff */
[----:B------:R-:W-:Y:S06]  /*2320*/  BAR.SYNC.DEFER_BLOCKING 0x0 ;  /* 0x0000000000007b1d */ /* 0x000fec0000010000 */
[----:B------:R-:W4:Y:S02]  /*2330*/  SYNCS.PHASECHK.TRANS64.TRYWAIT P0, [UR28+0x18020], R2 ;  /* 0x01802002ff0075a7 */ /* 0x000f24000800111c */
[----:B---34-:R-:W-:Y:S05]  /*2340*/  @!P0 BRA `(.L_x_65) ;  /* 0x0000000800088947 */ /* 0x018fea0003800000 */
.L_x_81:
[----:B------:R-:W-:Y:S02]  /*2350*/  UIADD3 UR9, UPT, UPT, UR9, 0x1, URZ ;  /* 0x0000000109097890 */ /* 0x000fe4000fffe0ff */
[----:B------:R-:W-:Y:S02]  /*2360*/  UIADD3 UR14, UPT, UPT, UR14, 0x80, URZ ;  /* 0x000000800e0e7890 */ /* 0x000fe4000fffe0ff */
[----:B------:R-:W-:-:S04]  /*2370*/  UISETP.NE.U32.AND UP0, UPT, UR9, 0x4, UPT ;  /* 0x000000040900788c */ /* 0x000fc8000bf05070 */
[----:B------:R-:W-:Y:S02]  /*2380*/  USEL UR5, URZ, 0x1, UP0 ;  /* 0x00000001ff057887 */ /* 0x000fe40008000000 */
[----:B------:R-:W-:Y:S02]  /*2390*/  USEL UR9, UR9, URZ, UP0 ;  /* 0x000000ff09097287 */ /* 0x000fe40008000000 */
[----:B--2---:R-:W-:Y:S02]  /*23a0*/  UISETP.GE.AND UP0, UPT, UR14, UR29, UPT ;  /* 0x0000001d0e00728c */ /* 0x004fe4000bf06270 */
[----:B------:R-:W-:-:S07]  /*23b0*/  ULOP3.LUT UR4, UR4, UR5, URZ, 0x3c, !UPT ;  /* 0x0000000504047292 */ /* 0x000fce000f8e3cff */
[----:B------:R-:W-:Y:S05]  /*23c0*/  BRA.U !UP0, `(.L_x_66) ;  /* 0xfffffff908b47547 */ /* 0x000fea000b83ffff */
.L_x_59:
[----:B---34-:R-:W-:Y:S06]  /*23d0*/  BAR.SYNC.DEFER_BLOCKING 0x0 ;  /* 0x0000000000007b1d */ /* 0x018fec0000010000 */
[----:B------:R-:W-:Y:S04]  /*23e0*/  BSSY.RECONVERGENT B3, `(.L_x_67) ;  /* 0x0000004000037945 */ /* 0x000fe80003800200 */
[----:B------:R-:W-:Y:S05]  /*23f0*/  @P3 BRA `(.L_x_68) ;  /* 0x0000000000083947 */ /* 0x000fea0003800000 */
[----:B------:R-:W2:Y:S02]  /*2400*/  SYNCS.CCTL.IV [UR8+0x18000] ;  /* 0x01800000ff0079b1 */ /* 0x000ea40008000008 */
[----:B--2---:R-:W2:Y:S02]  /*2410*/  SYNCS.CCTL.IV [UR8+0x18020] ;  /* 0x01802000ff0079b1 */ /* 0x004ea40008000008 */
.L_x_68:
[----:B------:R-:W-:Y:S05]  /*2420*/  BSYNC.RECONVERGENT B3 ;  /* 0x0000000000037941 */ /* 0x000fea0003800200 */
.L_x_67:
[----:B--2---:R-:W-:Y:S06]  /*2430*/  BAR.SYNC.DEFER_BLOCKING 0x0 ;  /* 0x0000000000007b1d */ /* 0x004fec0000010000 */
[----:B------:R-:W-:Y:S04]  /*2440*/  BSSY.RECONVERGENT B3, `(.L_x_69) ;  /* 0x0000004000037945 */ /* 0x000fe80003800200 */
[----:B------:R-:W-:Y:S05]  /*2450*/  @P3 BRA `(.L_x_70) ;  /* 0x0000000000083947 */ /* 0x000fea0003800000 */
[----:B------:R-:W2:Y:S02]  /*2460*/  SYNCS.CCTL.IV [UR8+0x18008] ;  /* 0x01800800ff0079b1 */ /* 0x000ea40008000008 */
[----:B--2---:R-:W2:Y:S02]  /*2470*/  SYNCS.CCTL.IV [UR8+0x18028] ;  /* 0x01802800ff0079b1 */ /* 0x004ea40008000008 */
.L_x_70:
[----:B------:R-:W-:Y:S05]  /*2480*/  BSYNC.RECONVERGENT B3 ;  /* 0x0000000000037941 */ /* 0x000fea0003800200 */
.L_x_69:
[----:B--2---:R-:W-:Y:S06]  /*2490*/  BAR.SYNC.DEFER_BLOCKING 0x0 ;  /* 0x0000000000007b1d */ /* 0x004fec0000010000 */
[----:B------:R-:W-:Y:S04]  /*24a0*/  BSSY.RECONVERGENT B3, `(.L_x_71) ;  /* 0x0000004000037945 */ /* 0x000fe80003800200 */
[----:B------:R-:W-:Y:S05]  /*24b0*/  @P3 BRA `(.L_x_72) ;  /* 0x0000000000083947 */ /* 0x000fea0003800000 */
[----:B------:R-:W2:Y:S02]  /*24c0*/  SYNCS.CCTL.IV [UR8+0x18010] ;  /* 0x01801000ff0079b1 */ /* 0x000ea40008000008 */
[----:B--2---:R-:W2:Y:S02]  /*24d0*/  SYNCS.CCTL.IV [UR8+0x18030] ;  /* 0x01803000ff0079b1 */ /* 0x004ea40008000008 */
.L_x_72:
[----:B------:R-:W-:Y:S05]  /*24e0*/  BSYNC.RECONVERGENT B3 ;  /* 0x0000000000037941 */ /* 0x000fea0003800200 */
.L_x_71:
[----:B--2---:R-:W-:Y:S06]  /*24f0*/  BAR.SYNC.DEFER_BLOCKING 0x0 ;  /* 0x0000000000007b1d */ /* 0x004fec0000010000 */
[----:B------:R-:W-:Y:S04]  /*2500*/  BSSY.RECONVERGENT B3, `(.L_x_73) ;  /* 0x0000004000037945 */ /* 0x000fe80003800200 */
[----:B------:R-:W-:Y:S05]  /*2510*/  @P3 BRA `(.L_x_74) ;  /* 0x0000000000083947 */ /* 0x000fea0003800000 */
[----:B------:R-:W2:Y:S02]  /*2520*/  SYNCS.CCTL.IV [UR8+0x18018] ;  /* 0x01801800ff0079b1 */ /* 0x000ea40008000008 */
[----:B--2---:R-:W2:Y:S02]  /*2530*/  SYNCS.CCTL.IV [UR8+0x18038] ;  /* 0x01803800ff0079b1 */ /* 0x004ea40008000008 */
.L_x_74:
[----:B------:R-:W-:Y:S05]  /*2540*/  BSYNC.RECONVERGENT B3 ;  /* 0x0000000000037941 */ /* 0x000fea0003800200 */
.L_x_73:
[----:B------:R-:W-:Y:S01]  /*2550*/  USHF.L.U32 UR4, UR22, 0x15, URZ ;  /* 0x0000001516047899 */ /* 0x000fe200080006ff */
[C---:B------:R-:W-:Y:S01]  /*2560*/  IMAD.SHL.U32 R2, R0.reuse, 0x8, RZ ;  /* 0x0000000800027824 */ /* 0x040fe200078e00ff */
[----:B------:R-:W-:Y:S01]  /*2570*/  USHF.L.U32 UR22, UR22, 0x3, URZ ;  /* 0x0000000316167899 */ /* 0x000fe200080006ff */
[----:B------:R-:W-:Y:S01]  /*2580*/  SHF.R.U32.HI R3, RZ, 0x2, R0 ;  /* 0x00000002ff037819 */ /* 0x000fe20000011600 */
[----:B------:R-:W-:Y:S01]  /*2590*/  ULOP3.LUT UR4, UR4, 0x600000, URZ, 0xc0, !UPT ;  /* 0x0060000004047892 */ /* 0x000fe2000f8ec0ff */
[----:B------:R-:W-:Y:S01]  /*25a0*/  IMAD.SHL.U32 R0, R0, 0x40, RZ ;  /* 0x0000004000007824 */ /* 0x000fe200078e00ff */
[----:B------:R-:W-:Y:S01]  /*25b0*/  ULOP3.LUT UR22, UR22, 0x20, URZ, 0xc0, !UPT ;  /* 0x0000002016167892 */ /* 0x000fe2000f8ec0ff */
[----:B------:R-:W-:Y:S02]  /*25c0*/  LOP3.LUT R2, R2, 0x30, RZ, 0xc0, !PT ;  /* 0x0000003002027812 */ /* 0x000fe400078ec0ff */
[----:B------:R-:W-:Y:S01]  /*25d0*/  ELECT P0, URZ, PT ;  /* 0x0000000000ff782f */ /* 0x000fe20003800000 */
[----:B------:R-:W-:Y:S01]  /*25e0*/  UIADD3 UR4, UPT, UPT, UR22, UR4, UR23 ;  /* 0x0000000416047290 */ /* 0x000fe2000fffe017 */
[----:B------:R-:W-:Y:S01]  /*25f0*/  LOP3.LUT R3, R2, 0x20, R3, 0x78, !PT ;  /* 0x0000002002037812 */ /* 0x000fe200078e7803 */
[----:B------:R-:W-:Y:S01]  /*2600*/  UMOV UR9, UR18 ;  /* 0x0000001200097c82 */ /* 0x000fe20008000000 */
[----:B------:R-:W-:Y:S01]  /*2610*/  ISETP.LT.U32.AND P0, PT, R36, 0x20, P0 ;  /* 0x000000202400780c */ /* 0x000fe20000701070 */
[----:B------:R-:W-:Y:S01]  /*2620*/  UMOV UR10, UR15 ;  /* 0x0000000f000a7c82 */ /* 0x000fe20008000000 */
[----:B------:R-:W-:-:S04]  /*2630*/  LOP3.LUT R0, R3, 0x1fc0, R0, 0xf8, !PT ;  /* 0x00001fc003007812 */ /* 0x000fc800078ef800 */
[----:B-----5:R-:W3:Y:S01]  /*2640*/  LDTM.x32 R4, tmem[UR4] ;  /* 0x00000004000479ee */ /* 0x020ee200082c0000 */
[----:B------:R-:W-:Y:S01]  /*2650*/  LOP3.LUT R2, R0, 0x10, RZ, 0x3c, !PT ;  /* 0x0000001000027812 */ /* 0x000fe200078e3cff */
[----:B------:R-:W-:-:S05]  /*2660*/  NOP ;  /* 0x0000000000007918 */ /* 0x000fca0000000000 */
[----:B---3--:R-:W-:Y:S01]  /*2670*/  VOTEU.ANY UP1, P0 ;  /* 0x0000000000ff7886 */ /* 0x008fe20000020100 */
[----:B------:R-:W-:Y:S01]  /*2680*/  VOTEU.ANY UP0, P0 ;  /* 0x0000000000ff7886 */ /* 0x000fe20000000100 */
[----:B------:R-:W-:Y:S02]  /*2690*/  F2FP.SATFINITE.E4M3.F32.PACK_AB_MERGE_C R6, R7, R6, RZ ;  /* 0x000000060706723e */ /* 0x000fe400048070ff */
[----:B------:R-:W-:Y:S02]  /*26a0*/  F2FP.SATFINITE.E4M3.F32.PACK_AB_MERGE_C R10, R11, R10, RZ ;  /* 0x0000000a0b0a723e */ /* 0x000fe400048070ff */
[----:B------:R-:W-:Y:S02]  /*26b0*/  F2FP.SATFINITE.E4M3.F32.PACK_AB_MERGE_C R14, R15, R14, RZ ;  /* 0x0000000e0f0e723e */ /* 0x000fe400048070ff */
[----:B------:R-:W-:Y:S02]  /*26c0*/  F2FP.SATFINITE.E4M3.F32.PACK_AB_MERGE_C R7, R19, R18, RZ ;  /* 0x000000121307723e */ /* 0x000fe400048070ff */
[----:B------:R-:W-:-:S02]  /*26d0*/  F2FP.SATFINITE.E4M3.F32.PACK_AB_MERGE_C R22, R23, R22, RZ ;  /* 0x000000161716723e */ /* 0x000fc400048070ff */
[----:B------:R-:W-:Y:S02]  /*26e0*/  F2FP.SATFINITE.E4M3.F32.PACK_AB_MERGE_C R26, R27, R26, RZ ;  /* 0x0000001a1b1a723e */ /* 0x000fe400048070ff */
[----:B------:R-:W-:Y:S02]  /*26f0*/  F2FP.SATFINITE.E4M3.F32.PACK_AB_MERGE_C R30, R31, R30, RZ ;  /* 0x0000001e1f1e723e */ /* 0x000fe400048070ff */
[----:B------:R-:W-:Y:S02]  /*2700*/  F2FP.SATFINITE.E4M3.F32.PACK_AB_MERGE_C R34, R35, R34, RZ ;  /* 0x000000222322723e */ /* 0x000fe400048070ff */
[----:B------:R-:W-:Y:S02]  /*2710*/  F2FP.SATFINITE.E4M3.F32.PACK_AB_MERGE_C R4, R5, R4, R6 ;  /* 0x000000040504723e */ /* 0x000fe40004807006 */
[----:B------:R-:W-:Y:S02]  /*2720*/  F2FP.SATFINITE.E4M3.F32.PACK_AB_MERGE_C R5, R9, R8, R10 ;  /* 0x000000080905723e */ /* 0x000fe4000480700a */
[----:B------:R-:W-:-:S02]  /*2730*/  F2FP.SATFINITE.E4M3.F32.PACK_AB_MERGE_C R6, R13, R12, R14 ;  /* 0x0000000c0d06723e */ /* 0x000fc4000480700e */
[----:B------:R-:W-:Y:S02]  /*2740*/  F2FP.SATFINITE.E4M3.F32.PACK_AB_MERGE_C R7, R17, R16, R7 ;  /* 0x000000101107723e */ /* 0x000fe40004807007 */
[----:B------:R-:W-:Y:S02]  /*2750*/  F2FP.SATFINITE.E4M3.F32.PACK_AB_MERGE_C R20, R21, R20, R22 ;  /* 0x000000141514723e */ /* 0x000fe40004807016 */
[----:B------:R-:W-:Y:S01]  /*2760*/  F2FP.SATFINITE.E4M3.F32.PACK_AB_MERGE_C R21, R25, R24, R26 ;  /* 0x000000181915723e */ /* 0x000fe2000480701a */
[----:B--2---:R2:W-:Y:S01]  /*2770*/  STS.128 [R0+UR8], R4 ;  /* 0x0000000400007988 */ /* 0x0045e20008000c08 */
[----:B------:R-:W-:Y:S02]  /*2780*/  F2FP.SATFINITE.E4M3.F32.PACK_AB_MERGE_C R22, R29, R28, R30 ;  /* 0x0000001c1d16723e */ /* 0x000fe4000480701e */
[----:B------:R-:W-:-:S05]  /*2790*/  F2FP.SATFINITE.E4M3.F32.PACK_AB_MERGE_C R23, R33, R32, R34 ;  /* 0x000000202117723e */ /* 0x000fca0004807022 */
[----:B------:R2:W-:Y:S01]  /*27a0*/  STS.128 [R2+UR8], R20 ;  /* 0x0000001402007988 */ /* 0x0005e20008000c08 */
[----:B------:R3:W-:Y:S06]  /*27b0*/  MEMBAR.ALL.CTA ;  /* 0x0000000000007992 */ /* 0x0007ec0000008000 */
[----:B---3--:R-:W3:Y:S02]  /*27c0*/  FENCE.VIEW.ASYNC.S ;  /* 0x00000000000073c6 */ /* 0x008ee40000000000 */
[----:B---3--:R-:W-:Y:S06]  /*27d0*/  BAR.SYNC.DEFER_BLOCKING 0x0 ;  /* 0x0000000000007b1d */ /* 0x008fec0000010000 */
[----:B------:R2:W-:Y:S01]  /*27e0*/  @UP1 UTMASTG.2D [UR8], [UR20] ;  /* 0x00000008140013b5 */ /* 0x0005e20008008000 */
[----:B------:R0:W-:Y:S01]  /*27f0*/  UTMACMDFLUSH ;  /* 0x00000000000079b7 */ /* 0x0001e20000000000 */
[----:B------:R-:W-:-:S04]  /*2800*/  DEPBAR.LE SB0, 0x0 ;  /* 0x000080000000791a */ /* 0x000fc80000000000 */
[----:B------:R-:W-:Y:S08]  /*2810*/  BAR.SYNC.DEFER_BLOCKING 0x0 ;  /* 0x0000000000007b1d */ /* 0x000ff00000010000 */
[----:B------:R-:W-:Y:S06]  /*2820*/  BAR.SYNC.DEFER_BLOCKING 0x0 ;  /* 0x0000000000007b1d */ /* 0x000fec0000010000 */
[----:B--2---:R-:W-:Y:S05]  /*2830*/  @P2 BRA `(.L_x_75) ;  /* 0x0000000000a02947 */ /* 0x004fea0003800000 */
[----:B------:R-:W2:Y:S01]  /*2840*/  S2UR UR5, SR_CgaCtaId ;  /* 0x00000000000579c3 */ /* 0x000ea20000008800 */
[----:B------:R-:W-:Y:S01]  /*2850*/  NOP ;  /* 0x0000000000007918 */ /* 0x000fe20000000000 */
[----:B------:R-:W-:Y:S01]  /*2860*/  UMOV UR4, 0x50 ;  /* 0x0000005000047882 */ /* 0x000fe20000000000 */
[----:B------:R-:W-:Y:S02]  /*2870*/  IMAD.U32 R0, RZ, RZ, UR23 ;  /* 0x00000017ff007e24 */ /* 0x000fe4000f8e00ff */
[----:B------:R-:W-:Y:S02]  /*2880*/  IMAD.MOV.U32 R3, RZ, RZ, 0x3 ;  /* 0x00000003ff037424 */ /* 0x000fe400078e00ff */
[----:B------:R-:W-:Y:S01]  /*2890*/  IMAD.MOV.U32 R7, RZ, RZ, 0x1 ;  /* 0x00000001ff077424 */ /* 0x000fe200078e00ff */
[----:B------:R-:W-:-:S04]  /*28a0*/  LOP3.LUT R0, R0, 0xffff, RZ, 0xc0, !PT ;  /* 0x0000ffff00007812 */ /* 0x000fc800078ec0ff */
[----:B------:R-:W-:-:S05]  /*28b0*/  SHF.R.U32.HI R0, RZ, 0x5, R0 ;  /* 0x00000005ff007819 */ /* 0x000fca0000011600 */
[----:B------:R-:W-:Y:S01]  /*28c0*/  VIADD R2, R0, 0x10 ;  /* 0x0000001000027836 */ /* 0x000fe20000000000 */
[----:B------:R-:W-:Y:S01]  /*28d0*/  SHF.L.U32 R0, R3, R0, RZ ;  /* 0x0000000003007219 */ /* 0x000fe200000006ff */
[----:B--2---:R-:W-:-:S03]  /*28e0*/  ULEA UR6, UR5, UR4, 0x18 ;  /* 0x0000000405067291 */ /* 0x004fc6000f8ec0ff */
[----:B------:R-:W-:-:S04]  /*28f0*/  SHF.L.U32 R3, R7, R2, RZ ;  /* 0x0000000207037219 */ /* 0x000fc800000006ff */
[----:B------:R-:W-:Y:S02]  /*2900*/  LOP3.LUT R0, R3, R0, RZ, 0xfc, !PT ;  /* 0x0000000003007212 */ /* 0x000fe400078efcff */
[----:B------:R-:W2:Y:S02]  /*2910*/  LDS R5, [UR6] ;  /* 0x00000006ff057984 */ /* 0x000ea40008000800 */
[C---:B------:R-:W-:Y:S02]  /*2920*/  LOP3.LUT R2, R0.reuse, 0xffff, RZ, 0xc0, !PT ;  /* 0x0000ffff00027812 */ /* 0x040fe400078ec0ff */
[----:B--2---:R-:W-:-:S04]  /*2930*/  LOP3.LUT R3, R0, 0xffff, R5, 0x80, !PT ;  /* 0x0000ffff00037812 */ /* 0x004fc800078e8005 */
[----:B------:R-:W-:-:S13]  /*2940*/  ISETP.NE.AND P0, PT, R3, R2, PT ;  /* 0x000000020300720c */ /* 0x000fda0003f05270 */
[----:B------:R-:W-:Y:S05]  /*2950*/  @P0 BRA `(.L_x_76) ;  /* 0x0000000000500947 */ /* 0x000fea0003800000 */
[----:B------:R-:W-:Y:S02]  /*2960*/  SHF.R.U32.HI R5, RZ, 0x10, R5 ;  /* 0x00000010ff057819 */ /* 0x000fe40000011605 */
[----:B------:R-:W-:-:S04]  /*2970*/  SHF.R.U32.HI R2, RZ, 0x10, R0 ;  /* 0x00000010ff027819 */ /* 0x000fc80000011600 */
[----:B------:R-:W-:-:S04]  /*2980*/  LOP3.LUT R5, R5, R2, RZ, 0xc0, !PT ;  /* 0x0000000205057212 */ /* 0x000fc800078ec0ff */
[----:B------:R-:W-:-:S13]  /*2990*/  ISETP.NE.AND P0, PT, R5, R2, PT ;  /* 0x000000020500720c */ /* 0x000fda0003f05270 */
[----:B------:R-:W-:Y:S05]  /*29a0*/  @P0 BRA `(.L_x_77) ;  /* 0x0000000000300947 */ /* 0x000fea0003800000 */
[----:B------:R-:W-:Y:S01]  /*29b0*/  R2UR UR4, R0 ;  /* 0x00000000000472ca */ /* 0x000fe200000e0000 */
[----:B------:R-:W-:Y:S01]  /*29c0*/  VOTEU.ANY UR5, UPT, PT ;  /* 0x0000000000057886 */ /* 0x000fe200038e0100 */
[----:B------:R-:W2:Y:S01]  /*29d0*/  S2R R0, SR_LANEID ;  /* 0x0000000000007919 */ /* 0x000ea20000000000 */
[----:B------:R-:W-:-:S10]  /*29e0*/  UFLO.U32 UR5, UR5 ;  /* 0x00000005000572bd */ /* 0x000fd400080e0000 */
[----:B------:R-:W-:-:S06]  /*29f0*/  ULOP3.LUT UR4, URZ, UR4, URZ, 0x33, !UPT ;  /* 0x00000004ff047292 */ /* 0x000fcc000f8e33ff */
[----:B------:R-:W-:-:S04]  /*2a00*/  IMAD.U32 R2, RZ, RZ, UR4 ;  /* 0x00000004ff027e24 */ /* 0x000fc8000f8e00ff */
[----:B------:R-:W3:Y:S02]  /*2a10*/  REDUX UR7, R2 ;  /* 0x00000000020773c4 */ /* 0x000ee40000000000 */
[----:B------:R4:W-:Y:S01]  /*2a20*/  UTCATOMSWS.AND URZ, UR4 ;  /* 0x0000000400ff79e3 */ /* 0x0009e20008000000 */
[----:B--2---:R-:W-:Y:S01]  /*2a30*/  ISETP.EQ.U32.AND P0, PT, R0, UR5, PT ;  /* 0x0000000500007c0c */ /* 0x004fe2000bf02070 */
[----:B---3--:R-:W-:-:S12]  /*2a40*/  IMAD.U32 R0, RZ, RZ, UR7 ;  /* 0x00000007ff007e24 */ /* 0x008fd8000f8e00ff */
[----:B------:R4:W-:Y:S01]  /*2a50*/  @P0 ATOMS.AND RZ, [UR6], R0 ;  /* 0x00000000ffff098c */ /* 0x0009e2000a800006 */
[----:B------:R-:W-:Y:S05]  /*2a60*/  BRA `(.L_x_75) ;  /* 0x0000000000147947 */ /* 0x000fea0003800000 */
.L_x_77:
[----:B------:R-:W-:-:S07]  /*2a70*/  MOV R2, 0x2a90 ;  /* 0x00002a9000027802 */ /* 0x000fce0000000f00 */
[----:B-1----:R-:W-:Y:S05]  /*2a80*/  CALL.REL.NOINC `($__internal_0_$__cuda_sm10x_tcgen05_guardrail_trap_col_being_dealloced_not_returned_by_alloc) ;  /* 0x0000000000447944 */ /* 0x002fea0003c00000 */
[----:B------:R-:W-:Y:S05]  /*2a90*/  BRA `(.L_x_75) ;  /* 0x0000000000087947 */ /* 0x000fea0003800000 */
.L_x_76:
[----:B------:R-:W-:-:S07]  /*2aa0*/  MOV R2, 0x2ac0 ;  /* 0x00002ac000027802 */ /* 0x000fce0000000f00 */
[----:B-1----:R-:W-:Y:S05]  /*2ab0*/  CALL.REL.NOINC `($__internal_2_$__cuda_sm10x_tcgen05_guardrail_trap_unallocated_columns_being_dealloced) ;  /* 0x0000000000507944 */ /* 0x002fea0003c00000 */
.L_x_75:
[----:B------:R-:W-:Y:S01]  /*2ac0*/  NOP ;  /* 0x0000000000007918 */ /* 0x000fe20000000000 */
[----:B----4-:R-:W-:Y:S05]  /*2ad0*/  EXIT ;  /* 0x000000000000794d */ /* 0x010fea0003800000 */
.L_x_60:
[----:B------:R-:W2:Y:S02]  /*2ae0*/  SYNCS.PHASECHK.TRANS64.TRYWAIT P0, [UR8+0x18000], RZ ;  /* 0x018000ffff0075a7 */ /* 0x000ea40008001108 */
[----:B--2---:R-:W-:Y:S05]  /*2af0*/  @!P0 BRA `(.L_x_60) ;  /* 0xfffffffc00f88947 */ /* 0x004fea000383ffff */
[----:B------:R-:W-:Y:S05]  /*2b00*/  BRA `(.L_x_78) ;  /* 0xfffffff000287947 */ /* 0x000fea000383ffff */
.L_x_62:
[----:B------:R-:W2:Y:S02]  /*2b10*/  SYNCS.PHASECHK.TRANS64.TRYWAIT P1, [UR8+0x18020], RZ ;  /* 0x018020ffff0075a7 */ /* 0x000ea40008021108 */
[----:B--2---:R-:W-:Y:S05]  /*2b20*/  @!P1 BRA `(.L_x_62) ;  /* 0xfffffffc00f89947 */ /* 0x004fea000383ffff */
[----:B------:R-:W-:Y:S05]  /*2b30*/  BRA `(.L_x_79) ;  /* 0xfffffff000c47947 */ /* 0x000fea000383ffff */
.L_x_63:
[----:B------:R-:W3:Y:S02]  /*2b40*/  SYNCS.PHASECHK.TRANS64.TRYWAIT P0, [UR28+0x18000], R2 ;  /* 0x01800002ff0075a7 */ /* 0x000ee4000800111c */
[----:B---3--:R-:W-:Y:S05]  /*2b50*/  @!P0 BRA `(.L_x_63) ;  /* 0xfffffffc00f88947 */ /* 0x008fea000383ffff */
[----:B------:R-:W-:Y:S05]  /*2b60*/  BRA `(.L_x_80) ;  /* 0xfffffff400447947 */ /* 0x000fea000383ffff */
.L_x_65:
[----:B------:R-:W3:Y:S02]  /*2b70*/  SYNCS.PHASECHK.TRANS64.TRYWAIT P0, [UR28+0x18020], R2 ;  /* 0x01802002ff0075a7 */ /* 0x000ee4000800111c */
[----:B---3--:R-:W-:Y:S05]  /*2b80*/  @!P0 BRA `(.L_x_65) ;  /* 0xfffffffc00f88947 */ /* 0x008fea000383ffff */
[----:B------:R-:W-:Y:S05]  /*2b90*/  BRA `(.L_x_81) ;  /* 0xfffffff400ec7947 */ /* 0x000fea000383ffff */
        .weak           $__internal_0_$__cuda_sm10x_tcgen05_guardrail_trap_col_being_dealloced_not_returned_by_alloc
        .type           $__internal_0_$__cuda_sm10x_tcgen05_guardrail_trap_col_being_dealloced_not_returned_by_alloc,@function
        .size           $__internal_0_$__cuda_sm10x_tcgen05_guardrail_trap_col_being_dealloced_not_returned_by_alloc,($__internal_1_$__cuda_sm10x_tcgen05_guardrail_trap_phase_invalid_during_alloc - $__internal_0_$__cuda_sm10x_tcgen05_guardrail_trap_col_being_dealloced_not_returned_by_alloc)
$__internal_0_$__cuda_sm10x_tcgen05_guardrail_trap_col_being_dealloced_not_returned_by_alloc:
[----:B------:R-:W-:Y:S05]  /*2ba0*/  BPT.TRAP 0x1 ;  /* 0x000000040000795c */ /* 0x000fea0000300000 */
[----:B------:R-:W-:-:S04]  /*2bb0*/  IMAD.MOV.U32 R3, RZ, RZ, 0x0 ;  /* 0x00000000ff037424 */ /* 0x000fc800078e00ff */
[----:B------:R-:W-:Y:S05]  /*2bc0*/  RET.REL.NODEC R2 `(gluon_tcgen05) ;  /* 0xffffffd4020c7950 */ /* 0x000fea0003c3ffff */
        .weak           $__internal_1_$__cuda_sm10x_tcgen05_guardrail_trap_phase_invalid_during_alloc
        .type           $__internal_1_$__cuda_sm10x_tcgen05_guardrail_trap_phase_invalid_during_alloc,@function
        .size           $__internal_1_$__cuda_sm10x_tcgen05_guardrail_trap_phase_invalid_during_alloc,($__internal_2_$__cuda_sm10x_tcgen05_guardrail_trap_unallocated_columns_being_dealloced - $__internal_1_$__cuda_sm10x_tcgen05_guardrail_trap_phase_invalid_during_alloc)
$__internal_1_$__cuda_sm10x_tcgen05_guardrail_trap_phase_invalid_during_alloc:
[----:B------:R-:W-:Y:S05]  /*2bd0*/  BPT.TRAP 0x1 ;  /* 0x000000040000795c */ /* 0x000fea0000300000 */
[----:B------:R-:W-:-:S04]  /*2be0*/  IMAD.MOV.U32 R3, RZ, RZ, 0x0 ;  /* 0x00000000ff037424 */ /* 0x000fc800078e00ff */
[----:B------:R-:W-:Y:S05]  /*2bf0*/  RET.REL.NODEC R2 `(gluon_tcgen05) ;  /* 0xffffffd402007950 */ /* 0x000fea0003c3ffff */
        .weak           $__internal_2_$__cuda_sm10x_tcgen05_guardrail_trap_unallocated_columns_being_dealloced
        .type           $__internal_2_$__cuda_sm10x_tcgen05_guardrail_trap_unallocated_columns_being_dealloced,@function
        .size           $__internal_2_$__cuda_sm10x_tcgen05_guardrail_trap_unallocated_columns_being_dealloced,(.L_x_85 - $__internal_2_$__cuda_sm10x_tcgen05_guardrail_trap_unallocated_columns_being_dealloced)
$__internal_2_$__cuda_sm10x_tcgen05_guardrail_trap_unallocated_columns_being_dealloced:
[----:B------:R-:W-:Y:S05]  /*2c00*/  BPT.TRAP 0x1 ;  /* 0x000000040000795c */ /* 0x000fea0000300000 */
[----:B------:R-:W-:-:S04]  /*2c10*/  IMAD.MOV.U32 R3, RZ, RZ, 0x0 ;  /* 0x00000000ff037424 */ /* 0x000fc800078e00ff */
[----:B------:R-:W-:Y:S05]  /*2c20*/  RET.REL.NODEC R2 `(gluon_tcgen05) ;  /* 0xffffffd002f47950 */ /* 0x000fea0003c3ffff */
.L_x_82:
[----:B------:R-:W-:-:S00]  /*2c30*/  BRA `(.L_x_82) ;  /* 0xfffffffc00fc7947 */ /* 0x000fc0000383ffff */
[----:B------:R-:W-:-:S00]  /*2c40*/  NOP ;  /* 0x0000000000007918 */ /* 0x000fc00000000000 */
        /* <DEDUP_REMOVED lines=11> */
.L_x_85:


//--------------------- .nv.shared.gluon_tcgen05  --------------------------
	.section	.nv.shared.gluon_tcgen05,"aw",@nobits
	.sectionflags	@""
	.align	16
	.zero		1024


//--------------------- .nv.shared.reserved.0     --------------------------
	.section	.nv.shared.reserved.0,"aw",@nobits
	.align	8
	.weak		__nv_reservedSMEM_offset_0_alias
	.size		__nv_reservedSMEM_offset_0_alias, 0, 64
	.other		__nv_reservedSMEM_offset_0_alias,@"STO_CUDA_RESERVED_SHARED STV_DEFAULT"
__nv_reservedSMEM_offset_0_alias:
	.zero		0
.nv.shared.reserved.0:
	.zero		64
	.weak		__nv_reservedSMEM_allocation_phase
	.type		__nv_reservedSMEM_allocation_phase,@object
	.size		__nv_reservedSMEM_allocation_phase,(.L_0 - __nv_reservedSMEM_allocation_phase)
__nv_reservedSMEM_allocation_phase:
	.zero		1
.L_0:
	.zero		7
	.weak		__nv_reservedSMEM_devtool_atexit_pc
	.type		__nv_reservedSMEM_devtool_atexit_pc,@object
	.size		__nv_reservedSMEM_devtool_atexit_pc,(__nv_reservedSMEM_allocation_mask - __nv_reservedSMEM_devtool_atexit_pc)
__nv_reservedSMEM_devtool_atexit_pc:
	.zero		8
	.weak		__nv_reservedSMEM_allocation_mask
	.type		__nv_reservedSMEM_allocation_mask,@object
	.size		__nv_reservedSMEM_allocation_mask,(.L_2 - __nv_reservedSMEM_allocation_mask)
__nv_reservedSMEM_allocation_mask:
	.zero		4
.L_2:


//--------------------- .nv.constant0.gluon_tcgen05 --------------------------
	.section	.nv.constant0.gluon_tcgen05,"a",@progbits
	.sectionflags	@""
	.align	4
.nv.constant0.gluon_tcgen05:
	.zero		976


//--------------------- SYMBOLS --------------------------

	.type		.nv.reservedSmem.offset0,@object
	.size		.nv.reservedSmem.offset0,0x4
	.type		.nv.reservedSmem.cap,@object
	.size		.nv.reservedSmem.cap,0x4
